//
// Generated by NVIDIA NVVM Compiler
//
// Compiler Build ID: CL-36424714
// Cuda compilation tools, release 13.0, V13.0.88
// Based on NVVM 20.0.0
//

.version 9.0
.target sm_100
.address_size 64

	// .globl	_Z32simpleOneTensorGemm_GlobalMemAccP13__nv_bfloat16S0_PfPiPx
// _ZZ32simpleOneTensorGemm_SharedMemAccP13__nv_bfloat16S0_PfPiPxE5smemA has been demoted
// _ZZ32simpleOneTensorGemm_SharedMemAccP13__nv_bfloat16S0_PfPiPxE5smemB has been demoted
// _ZZ29simpleOneTensorGemm_WldmatrixP13__nv_bfloat16S0_PfPiPxE5smemA has been demoted
// _ZZ29simpleOneTensorGemm_WldmatrixP13__nv_bfloat16S0_PfPiPxE5smemB has been demoted
.global .align 1 .b8 _ZN34_INTERNAL_e54d7727_4_k_cu_39cd60f84cuda3std3__45__cpo5beginE[1];
.global .align 1 .b8 _ZN34_INTERNAL_e54d7727_4_k_cu_39cd60f84cuda3std3__45__cpo3endE[1];
.global .align 1 .b8 _ZN34_INTERNAL_e54d7727_4_k_cu_39cd60f84cuda3std3__45__cpo6cbeginE[1];
.global .align 1 .b8 _ZN34_INTERNAL_e54d7727_4_k_cu_39cd60f84cuda3std3__45__cpo4cendE[1];
.global .align 1 .b8 _ZN34_INTERNAL_e54d7727_4_k_cu_39cd60f84cuda3std3__45__cpo6rbeginE[1];
.global .align 1 .b8 _ZN34_INTERNAL_e54d7727_4_k_cu_39cd60f84cuda3std3__45__cpo4rendE[1];
.global .align 1 .b8 _ZN34_INTERNAL_e54d7727_4_k_cu_39cd60f84cuda3std3__45__cpo7crbeginE[1];
.global .align 1 .b8 _ZN34_INTERNAL_e54d7727_4_k_cu_39cd60f84cuda3std3__45__cpo5crendE[1];
.global .align 1 .b8 _ZN34_INTERNAL_e54d7727_4_k_cu_39cd60f84cuda3std3__436_GLOBAL__N__e54d7727_4_k_cu_39cd60f86ignoreE[1];
.global .align 1 .b8 _ZN34_INTERNAL_e54d7727_4_k_cu_39cd60f84cuda3std3__419piecewise_constructE[1];
.global .align 1 .b8 _ZN34_INTERNAL_e54d7727_4_k_cu_39cd60f84cuda3std3__48in_placeE[1];
.global .align 1 .b8 _ZN34_INTERNAL_e54d7727_4_k_cu_39cd60f84cuda3std3__420unreachable_sentinelE[1];
.global .align 1 .b8 _ZN34_INTERNAL_e54d7727_4_k_cu_39cd60f84cuda3std3__47nulloptE[1];
.global .align 1 .b8 _ZN34_INTERNAL_e54d7727_4_k_cu_39cd60f84cuda3std3__48unexpectE[1];
.global .align 1 .b8 _ZN34_INTERNAL_e54d7727_4_k_cu_39cd60f84cuda3std6ranges3__45__cpo4swapE[1];
.global .align 1 .b8 _ZN34_INTERNAL_e54d7727_4_k_cu_39cd60f84cuda3std6ranges3__45__cpo9iter_moveE[1];
.global .align 1 .b8 _ZN34_INTERNAL_e54d7727_4_k_cu_39cd60f84cuda3std6ranges3__45__cpo5beginE[1];
.global .align 1 .b8 _ZN34_INTERNAL_e54d7727_4_k_cu_39cd60f84cuda3std6ranges3__45__cpo3endE[1];
.global .align 1 .b8 _ZN34_INTERNAL_e54d7727_4_k_cu_39cd60f84cuda3std6ranges3__45__cpo6cbeginE[1];
.global .align 1 .b8 _ZN34_INTERNAL_e54d7727_4_k_cu_39cd60f84cuda3std6ranges3__45__cpo4cendE[1];
.global .align 1 .b8 _ZN34_INTERNAL_e54d7727_4_k_cu_39cd60f84cuda3std6ranges3__45__cpo7advanceE[1];
.global .align 1 .b8 _ZN34_INTERNAL_e54d7727_4_k_cu_39cd60f84cuda3std6ranges3__45__cpo9iter_swapE[1];
.global .align 1 .b8 _ZN34_INTERNAL_e54d7727_4_k_cu_39cd60f84cuda3std6ranges3__45__cpo4nextE[1];
.global .align 1 .b8 _ZN34_INTERNAL_e54d7727_4_k_cu_39cd60f84cuda3std6ranges3__45__cpo4prevE[1];
.global .align 1 .b8 _ZN34_INTERNAL_e54d7727_4_k_cu_39cd60f84cuda3std6ranges3__45__cpo4dataE[1];
.global .align 1 .b8 _ZN34_INTERNAL_e54d7727_4_k_cu_39cd60f84cuda3std6ranges3__45__cpo5cdataE[1];
.global .align 1 .b8 _ZN34_INTERNAL_e54d7727_4_k_cu_39cd60f84cuda3std6ranges3__45__cpo4sizeE[1];
.global .align 1 .b8 _ZN34_INTERNAL_e54d7727_4_k_cu_39cd60f84cuda3std6ranges3__45__cpo5ssizeE[1];
.global .align 1 .b8 _ZN34_INTERNAL_e54d7727_4_k_cu_39cd60f84cuda3std6ranges3__45__cpo8distanceE[1];
.global .align 1 .b8 _ZN34_INTERNAL_e54d7727_4_k_cu_39cd60f86thrust24THRUST_300001_SM_1000_NS8cuda_cub3parE[1];
.global .align 1 .b8 _ZN34_INTERNAL_e54d7727_4_k_cu_39cd60f86thrust24THRUST_300001_SM_1000_NS8cuda_cub10par_nosyncE[1];
.global .align 1 .b8 _ZN34_INTERNAL_e54d7727_4_k_cu_39cd60f86thrust24THRUST_300001_SM_1000_NS6system6detail10sequential3seqE[1];
.global .align 1 .b8 _ZN34_INTERNAL_e54d7727_4_k_cu_39cd60f86thrust24THRUST_300001_SM_1000_NS12placeholders2_1E[1];
.global .align 1 .b8 _ZN34_INTERNAL_e54d7727_4_k_cu_39cd60f86thrust24THRUST_300001_SM_1000_NS12placeholders2_2E[1];
.global .align 1 .b8 _ZN34_INTERNAL_e54d7727_4_k_cu_39cd60f86thrust24THRUST_300001_SM_1000_NS12placeholders2_3E[1];
.global .align 1 .b8 _ZN34_INTERNAL_e54d7727_4_k_cu_39cd60f86thrust24THRUST_300001_SM_1000_NS12placeholders2_4E[1];
.global .align 1 .b8 _ZN34_INTERNAL_e54d7727_4_k_cu_39cd60f86thrust24THRUST_300001_SM_1000_NS12placeholders2_5E[1];
.global .align 1 .b8 _ZN34_INTERNAL_e54d7727_4_k_cu_39cd60f86thrust24THRUST_300001_SM_1000_NS12placeholders2_6E[1];
.global .align 1 .b8 _ZN34_INTERNAL_e54d7727_4_k_cu_39cd60f86thrust24THRUST_300001_SM_1000_NS12placeholders2_7E[1];
.global .align 1 .b8 _ZN34_INTERNAL_e54d7727_4_k_cu_39cd60f86thrust24THRUST_300001_SM_1000_NS12placeholders2_8E[1];
.global .align 1 .b8 _ZN34_INTERNAL_e54d7727_4_k_cu_39cd60f86thrust24THRUST_300001_SM_1000_NS12placeholders2_9E[1];
.global .align 1 .b8 _ZN34_INTERNAL_e54d7727_4_k_cu_39cd60f86thrust24THRUST_300001_SM_1000_NS12placeholders3_10E[1];
.global .align 1 .b8 _ZN34_INTERNAL_e54d7727_4_k_cu_39cd60f86thrust24THRUST_300001_SM_1000_NS3seqE[1];

.visible .entry _Z32simpleOneTensorGemm_GlobalMemAccP13__nv_bfloat16S0_PfPiPx(
	.param .u64 .ptr .align 1 _Z32simpleOneTensorGemm_GlobalMemAccP13__nv_bfloat16S0_PfPiPx_param_0,
	.param .u64 .ptr .align 1 _Z32simpleOneTensorGemm_GlobalMemAccP13__nv_bfloat16S0_PfPiPx_param_1,
	.param .u64 .ptr .align 1 _Z32simpleOneTensorGemm_GlobalMemAccP13__nv_bfloat16S0_PfPiPx_param_2,
	.param .u64 .ptr .align 1 _Z32simpleOneTensorGemm_GlobalMemAccP13__nv_bfloat16S0_PfPiPx_param_3,
	.param .u64 .ptr .align 1 _Z32simpleOneTensorGemm_GlobalMemAccP13__nv_bfloat16S0_PfPiPx_param_4
)
{
	.reg .pred 	%p<4>;
	.reg .b32 	%r<56>;
	.reg .b32 	%f<9>;
	.reg .b64 	%rd<28>;

	ld.param.u64 	%rd3, [_Z32simpleOneTensorGemm_GlobalMemAccP13__nv_bfloat16S0_PfPiPx_param_0];
	ld.param.u64 	%rd4, [_Z32simpleOneTensorGemm_GlobalMemAccP13__nv_bfloat16S0_PfPiPx_param_1];
	ld.param.u64 	%rd5, [_Z32simpleOneTensorGemm_GlobalMemAccP13__nv_bfloat16S0_PfPiPx_param_2];
	ld.param.u64 	%rd6, [_Z32simpleOneTensorGemm_GlobalMemAccP13__nv_bfloat16S0_PfPiPx_param_3];
	ld.param.u64 	%rd7, [_Z32simpleOneTensorGemm_GlobalMemAccP13__nv_bfloat16S0_PfPiPx_param_4];
	bar.sync 	0;
	// begin inline asm
	// end inline asm
	mov.u32 	%r1, %tid.x;
	setp.ne.s32 	%p1, %r1, 0;
	mov.b64 	%rd27, 0;
	@%p1 bra 	$L__BB0_2;
	// begin inline asm
	mov.u64 	%rd27, %clock64;
	// end inline asm
$L__BB0_2:
	shr.u32 	%r2, %r1, 2;
	and.b32  	%r8, %r1, 1020;
	cvt.u64.u32 	%rd10, %r8;
	cvta.to.global.u64 	%rd11, %rd6;
	add.s64 	%rd12, %rd11, %rd10;
	ld.global.u32 	%r3, [%rd12];
	ld.global.u32 	%r4, [%rd12+32];
	and.b32  	%r9, %r1, 1;
	setp.eq.b32 	%p2, %r9, 1;
	@%p2 bra 	$L__BB0_4;
	and.b32  	%r12, %r3, 65535;
	shl.b32 	%r13, %r4, 16;
	or.b32  	%r55, %r13, %r12;
	bra.uni 	$L__BB0_5;
$L__BB0_4:
	shr.u32 	%r10, %r3, 16;
	and.b32  	%r11, %r4, -65536;
	or.b32  	%r55, %r11, %r10;
$L__BB0_5:
	setp.ne.s32 	%p3, %r1, 0;
	shl.b32 	%r23, %r1, 1;
	and.b32  	%r24, %r23, 6;
	shl.b32 	%r25, %r1, 2;
	and.b32  	%r26, %r25, 4080;
	or.b32  	%r27, %r24, %r26;
	cvta.to.global.u64 	%rd13, %rd3;
	mul.wide.u32 	%rd14, %r27, 2;
	add.s64 	%rd15, %rd13, %rd14;
	shl.b32 	%r28, %r1, 4;
	and.b32  	%r29, %r28, 48;
	add.s32 	%r30, %r29, %r2;
	cvta.to.global.u64 	%rd16, %rd4;
	mul.wide.u32 	%rd17, %r30, 2;
	add.s64 	%rd18, %rd16, %rd17;
	cvta.to.global.u64 	%rd19, %rd5;
	mul.wide.u32 	%rd20, %r23, 4;
	add.s64 	%rd21, %rd19, %rd20;
	ld.global.u16 	%r31, [%rd15];
	ld.global.u16 	%r32, [%rd15+2];
	shl.b32 	%r33, %r32, 16;
	or.b32  	%r14, %r33, %r31;
	ld.global.u16 	%r34, [%rd15+256];
	ld.global.u16 	%r35, [%rd15+258];
	shl.b32 	%r36, %r35, 16;
	or.b32  	%r15, %r36, %r34;
	ld.global.u16 	%r37, [%rd15+16];
	ld.global.u16 	%r38, [%rd15+18];
	shl.b32 	%r39, %r38, 16;
	or.b32  	%r16, %r39, %r37;
	ld.global.u16 	%r40, [%rd15+272];
	ld.global.u16 	%r41, [%rd15+274];
	shl.b32 	%r42, %r41, 16;
	or.b32  	%r17, %r42, %r40;
	ld.global.u16 	%r43, [%rd18];
	ld.global.u16 	%r44, [%rd18+16];
	shl.b32 	%r45, %r44, 16;
	or.b32  	%r18, %r45, %r43;
	ld.global.u16 	%r46, [%rd18+128];
	ld.global.u16 	%r47, [%rd18+144];
	shl.b32 	%r48, %r47, 16;
	or.b32  	%r19, %r48, %r46;
	ld.global.u16 	%r49, [%rd18+256];
	ld.global.u16 	%r50, [%rd18+272];
	shl.b32 	%r51, %r50, 16;
	or.b32  	%r20, %r51, %r49;
	ld.global.u16 	%r52, [%rd18+384];
	ld.global.u16 	%r53, [%rd18+400];
	shl.b32 	%r54, %r53, 16;
	or.b32  	%r21, %r54, %r52;
	mov.f32 	%f8, 0f00000000;
	// begin inline asm
	mma.sp::ordered_metadata.sync.aligned.m16n8k32.row.col.f32.bf16.bf16.f32 {%f1, %f2, %f3, %f4}, {%r14, %r15, %r16, %r17}, {%r18, %r19, %r20, %r21}, {%f8, %f8, %f8, %f8}, %r55, 0x0;

	// end inline asm
	st.global.f32 	[%rd21], %f1;
	st.global.f32 	[%rd21+4], %f2;
	st.global.f32 	[%rd21+256], %f3;
	st.global.f32 	[%rd21+260], %f4;
	// begin inline asm
	// end inline asm
	bar.sync 	0;
	@%p3 bra 	$L__BB0_7;
	cvta.to.global.u64 	%rd23, %rd7;
	// begin inline asm
	mov.u64 	%rd22, %clock64;
	// end inline asm
	ld.global.u64 	%rd24, [%rd23];
	sub.s64 	%rd25, %rd22, %rd27;
	add.s64 	%rd26, %rd25, %rd24;
	st.global.u64 	[%rd23], %rd26;
$L__BB0_7:
	ret;

}
	// .globl	_Z32simpleOneTensorGemm_SharedMemAccP13__nv_bfloat16S0_PfPiPx
.visible .entry _Z32simpleOneTensorGemm_SharedMemAccP13__nv_bfloat16S0_PfPiPx(
	.param .u64 .ptr .align 1 _Z32simpleOneTensorGemm_SharedMemAccP13__nv_bfloat16S0_PfPiPx_param_0,
	.param .u64 .ptr .align 1 _Z32simpleOneTensorGemm_SharedMemAccP13__nv_bfloat16S0_PfPiPx_param_1,
	.param .u64 .ptr .align 1 _Z32simpleOneTensorGemm_SharedMemAccP13__nv_bfloat16S0_PfPiPx_param_2,
	.param .u64 .ptr .align 1 _Z32simpleOneTensorGemm_SharedMemAccP13__nv_bfloat16S0_PfPiPx_param_3,
	.param .u64 .ptr .align 1 _Z32simpleOneTensorGemm_SharedMemAccP13__nv_bfloat16S0_PfPiPx_param_4
)
{
	.reg .pred 	%p<4>;
	.reg .b32 	%r<75>;
	.reg .b32 	%f<9>;
	.reg .b64 	%rd<27>;
	// demoted variable
	.shared .align 2 .b8 _ZZ32simpleOneTensorGemm_SharedMemAccP13__nv_bfloat16S0_PfPiPxE5smemA[512];
	// demoted variable
	.shared .align 2 .b8 _ZZ32simpleOneTensorGemm_SharedMemAccP13__nv_bfloat16S0_PfPiPxE5smemB[512];
	ld.param.u64 	%rd3, [_Z32simpleOneTensorGemm_SharedMemAccP13__nv_bfloat16S0_PfPiPx_param_0];
	ld.param.u64 	%rd4, [_Z32simpleOneTensorGemm_SharedMemAccP13__nv_bfloat16S0_PfPiPx_param_1];
	ld.param.u64 	%rd5, [_Z32simpleOneTensorGemm_SharedMemAccP13__nv_bfloat16S0_PfPiPx_param_2];
	ld.param.u64 	%rd6, [_Z32simpleOneTensorGemm_SharedMemAccP13__nv_bfloat16S0_PfPiPx_param_3];
	ld.param.u64 	%rd7, [_Z32simpleOneTensorGemm_SharedMemAccP13__nv_bfloat16S0_PfPiPx_param_4];
	bar.sync 	0;
	// begin inline asm
	// end inline asm
	mov.u32 	%r1, %tid.x;
	setp.ne.s32 	%p1, %r1, 0;
	mov.b64 	%rd26, 0;
	@%p1 bra 	$L__BB1_2;
	// begin inline asm
	mov.u64 	%rd26, %clock64;
	// end inline asm
$L__BB1_2:
	shr.u32 	%r2, %r1, 2;
	shl.b32 	%r3, %r1, 4;
	mov.u32 	%r9, _ZZ32simpleOneTensorGemm_SharedMemAccP13__nv_bfloat16S0_PfPiPxE5smemA;
	add.s32 	%r10, %r9, %r3;
	shl.b32 	%r11, %r1, 3;
	cvta.to.global.u64 	%rd10, %rd3;
	mul.wide.u32 	%rd11, %r11, 2;
	add.s64 	%rd12, %rd10, %rd11;
	ld.global.v4.u32 	{%r12, %r13, %r14, %r15}, [%rd12];
	st.shared.v4.u32 	[%r10], {%r12, %r13, %r14, %r15};
	mov.u32 	%r16, _ZZ32simpleOneTensorGemm_SharedMemAccP13__nv_bfloat16S0_PfPiPxE5smemB;
	add.s32 	%r17, %r16, %r3;
	cvta.to.global.u64 	%rd13, %rd4;
	add.s64 	%rd14, %rd13, %rd11;
	ld.global.v4.u32 	{%r18, %r19, %r20, %r21}, [%rd14];
	st.shared.v4.u32 	[%r17], {%r18, %r19, %r20, %r21};
	and.b32  	%r22, %r1, 1020;
	cvt.u64.u32 	%rd15, %r22;
	cvta.to.global.u64 	%rd16, %rd6;
	add.s64 	%rd17, %rd16, %rd15;
	ld.global.u32 	%r4, [%rd17];
	ld.global.u32 	%r5, [%rd17+32];
	and.b32  	%r23, %r1, 1;
	setp.eq.b32 	%p2, %r23, 1;
	@%p2 bra 	$L__BB1_4;
	and.b32  	%r26, %r4, 65535;
	shl.b32 	%r27, %r5, 16;
	or.b32  	%r74, %r27, %r26;
	bra.uni 	$L__BB1_5;
$L__BB1_4:
	shr.u32 	%r24, %r4, 16;
	and.b32  	%r25, %r5, -65536;
	or.b32  	%r74, %r25, %r24;
$L__BB1_5:
	setp.ne.s32 	%p3, %r1, 0;
	bar.sync 	0;
	shl.b32 	%r37, %r1, 1;
	and.b32  	%r38, %r37, 6;
	shl.b32 	%r39, %r1, 2;
	and.b32  	%r40, %r39, 4080;
	or.b32  	%r41, %r38, %r40;
	shl.b32 	%r42, %r41, 1;
	add.s32 	%r44, %r9, %r42;
	and.b32  	%r45, %r3, 48;
	add.s32 	%r46, %r45, %r2;
	shl.b32 	%r47, %r46, 1;
	add.s32 	%r49, %r16, %r47;
	cvta.to.global.u64 	%rd18, %rd5;
	mul.wide.u32 	%rd19, %r37, 4;
	add.s64 	%rd20, %rd18, %rd19;
	ld.shared.u16 	%r50, [%r44];
	ld.shared.u16 	%r51, [%r44+2];
	shl.b32 	%r52, %r51, 16;
	or.b32  	%r28, %r52, %r50;
	ld.shared.u16 	%r53, [%r44+256];
	ld.shared.u16 	%r54, [%r44+258];
	shl.b32 	%r55, %r54, 16;
	or.b32  	%r29, %r55, %r53;
	ld.shared.u16 	%r56, [%r44+16];
	ld.shared.u16 	%r57, [%r44+18];
	shl.b32 	%r58, %r57, 16;
	or.b32  	%r30, %r58, %r56;
	ld.shared.u16 	%r59, [%r44+272];
	ld.shared.u16 	%r60, [%r44+274];
	shl.b32 	%r61, %r60, 16;
	or.b32  	%r31, %r61, %r59;
	ld.shared.u16 	%r62, [%r49];
	ld.shared.u16 	%r63, [%r49+16];
	shl.b32 	%r64, %r63, 16;
	or.b32  	%r32, %r64, %r62;
	ld.shared.u16 	%r65, [%r49+128];
	ld.shared.u16 	%r66, [%r49+144];
	shl.b32 	%r67, %r66, 16;
	or.b32  	%r33, %r67, %r65;
	ld.shared.u16 	%r68, [%r49+256];
	ld.shared.u16 	%r69, [%r49+272];
	shl.b32 	%r70, %r69, 16;
	or.b32  	%r34, %r70, %r68;
	ld.shared.u16 	%r71, [%r49+384];
	ld.shared.u16 	%r72, [%r49+400];
	shl.b32 	%r73, %r72, 16;
	or.b32  	%r35, %r73, %r71;
	mov.f32 	%f8, 0f00000000;
	// begin inline asm
	mma.sp::ordered_metadata.sync.aligned.m16n8k32.row.col.f32.bf16.bf16.f32 {%f1, %f2, %f3, %f4}, {%r28, %r29, %r30, %r31}, {%r32, %r33, %r34, %r35}, {%f8, %f8, %f8, %f8}, %r74, 0x0;

	// end inline asm
	st.global.f32 	[%rd20], %f1;
	st.global.f32 	[%rd20+4], %f2;
	st.global.f32 	[%rd20+256], %f3;
	st.global.f32 	[%rd20+260], %f4;
	// begin inline asm
	// end inline asm
	bar.sync 	0;
	@%p3 bra 	$L__BB1_7;
	cvta.to.global.u64 	%rd22, %rd7;
	// begin inline asm
	mov.u64 	%rd21, %clock64;
	// end inline asm
	ld.global.u64 	%rd23, [%rd22];
	sub.s64 	%rd24, %rd21, %rd26;
	add.s64 	%rd25, %rd24, %rd23;
	st.global.u64 	[%rd22], %rd25;
$L__BB1_7:
	ret;

}
	// .globl	_Z29simpleOneTensorGemm_WldmatrixP13__nv_bfloat16S0_PfPiPx
.visible .entry _Z29simpleOneTensorGemm_WldmatrixP13__nv_bfloat16S0_PfPiPx(
	.param .u64 .ptr .align 1 _Z29simpleOneTensorGemm_WldmatrixP13__nv_bfloat16S0_PfPiPx_param_0,
	.param .u64 .ptr .align 1 _Z29simpleOneTensorGemm_WldmatrixP13__nv_bfloat16S0_PfPiPx_param_1,
	.param .u64 .ptr .align 1 _Z29simpleOneTensorGemm_WldmatrixP13__nv_bfloat16S0_PfPiPx_param_2,
	.param .u64 .ptr .align 1 _Z29simpleOneTensorGemm_WldmatrixP13__nv_bfloat16S0_PfPiPx_param_3,
	.param .u64 .ptr .align 1 _Z29simpleOneTensorGemm_WldmatrixP13__nv_bfloat16S0_PfPiPx_param_4
)
{
	.reg .pred 	%p<4>;
	.reg .b32 	%r<54>;
	.reg .b32 	%f<9>;
	.reg .b64 	%rd<27>;
	// demoted variable
	.shared .align 2 .b8 _ZZ29simpleOneTensorGemm_WldmatrixP13__nv_bfloat16S0_PfPiPxE5smemA[512];
	// demoted variable
	.shared .align 2 .b8 _ZZ29simpleOneTensorGemm_WldmatrixP13__nv_bfloat16S0_PfPiPxE5smemB[512];
	ld.param.u64 	%rd3, [_Z29simpleOneTensorGemm_WldmatrixP13__nv_bfloat16S0_PfPiPx_param_0];
	ld.param.u64 	%rd4, [_Z29simpleOneTensorGemm_WldmatrixP13__nv_bfloat16S0_PfPiPx_param_1];
	ld.param.u64 	%rd5, [_Z29simpleOneTensorGemm_WldmatrixP13__nv_bfloat16S0_PfPiPx_param_2];
	ld.param.u64 	%rd6, [_Z29simpleOneTensorGemm_WldmatrixP13__nv_bfloat16S0_PfPiPx_param_3];
	ld.param.u64 	%rd7, [_Z29simpleOneTensorGemm_WldmatrixP13__nv_bfloat16S0_PfPiPx_param_4];
	bar.sync 	0;
	// begin inline asm
	// end inline asm
	mov.u32 	%r1, %tid.x;
	setp.ne.s32 	%p1, %r1, 0;
	mov.b64 	%rd26, 0;
	@%p1 bra 	$L__BB2_2;
	// begin inline asm
	mov.u64 	%rd26, %clock64;
	// end inline asm
$L__BB2_2:
	shl.b32 	%r2, %r1, 4;
	mov.u32 	%r9, _ZZ29simpleOneTensorGemm_WldmatrixP13__nv_bfloat16S0_PfPiPxE5smemA;
	add.s32 	%r10, %r9, %r2;
	shl.b32 	%r11, %r1, 3;
	cvta.to.global.u64 	%rd10, %rd3;
	mul.wide.u32 	%rd11, %r11, 2;
	add.s64 	%rd12, %rd10, %rd11;
	ld.global.v4.u32 	{%r12, %r13, %r14, %r15}, [%rd12];
	st.shared.v4.u32 	[%r10], {%r12, %r13, %r14, %r15};
	mov.u32 	%r16, _ZZ29simpleOneTensorGemm_WldmatrixP13__nv_bfloat16S0_PfPiPxE5smemB;
	add.s32 	%r3, %r16, %r2;
	cvta.to.global.u64 	%rd13, %rd4;
	add.s64 	%rd14, %rd13, %rd11;
	ld.global.v4.u32 	{%r17, %r18, %r19, %r20}, [%rd14];
	st.shared.v4.u32 	[%r3], {%r17, %r18, %r19, %r20};
	and.b32  	%r21, %r1, 1020;
	cvt.u64.u32 	%rd15, %r21;
	cvta.to.global.u64 	%rd16, %rd6;
	add.s64 	%rd17, %rd16, %rd15;
	ld.global.u32 	%r4, [%rd17];
	ld.global.u32 	%r5, [%rd17+32];
	and.b32  	%r22, %r1, 1;
	setp.eq.b32 	%p2, %r22, 1;
	@%p2 bra 	$L__BB2_4;
	and.b32  	%r25, %r4, 65535;
	shl.b32 	%r26, %r5, 16;
	or.b32  	%r53, %r26, %r25;
	bra.uni 	$L__BB2_5;
$L__BB2_4:
	shr.u32 	%r23, %r4, 16;
	and.b32  	%r24, %r5, -65536;
	or.b32  	%r53, %r24, %r23;
$L__BB2_5:
	setp.ne.s32 	%p3, %r1, 0;
	bar.sync 	0;
	shr.u32 	%r46, %r1, 1;
	and.b32  	%r47, %r46, 504;
	and.b32  	%r48, %r2, 240;
	add.s32 	%r49, %r47, %r48;
	shl.b32 	%r50, %r49, 1;
	add.s32 	%r31, %r9, %r50;
	// begin inline asm
	ldmatrix.sync.aligned.x4.m8n8.shared.b16 {%r27, %r28, %r29, %r30}, [%r31];

	// end inline asm
	// begin inline asm
	ldmatrix.sync.aligned.x4.m8n8.shared.trans.b16 {%r32, %r33, %r34, %r35}, [%r3];

	// end inline asm
	mov.f32 	%f8, 0f00000000;
	// begin inline asm
	mma.sp::ordered_metadata.sync.aligned.m16n8k32.row.col.f32.bf16.bf16.f32 {%f1, %f2, %f3, %f4}, {%r27, %r28, %r29, %r30}, {%r32, %r33, %r34, %r35}, {%f8, %f8, %f8, %f8}, %r53, 0x0;

	// end inline asm
	shl.b32 	%r52, %r1, 1;
	cvta.to.global.u64 	%rd18, %rd5;
	mul.wide.u32 	%rd19, %r52, 4;
	add.s64 	%rd20, %rd18, %rd19;
	st.global.f32 	[%rd20], %f1;
	st.global.f32 	[%rd20+4], %f2;
	st.global.f32 	[%rd20+256], %f3;
	st.global.f32 	[%rd20+260], %f4;
	// begin inline asm
	// end inline asm
	bar.sync 	0;
	@%p3 bra 	$L__BB2_7;
	cvta.to.global.u64 	%rd22, %rd7;
	// begin inline asm
	mov.u64 	%rd21, %clock64;
	// end inline asm
	ld.global.u64 	%rd23, [%rd22];
	sub.s64 	%rd24, %rd21, %rd26;
	add.s64 	%rd25, %rd24, %rd23;
	st.global.u64 	[%rd22], %rd25;
$L__BB2_7:
	ret;

}
	// .globl	_ZN3cub18CUB_300001_SM_10006detail11EmptyKernelIvEEvv
.visible .entry _ZN3cub18CUB_300001_SM_10006detail11EmptyKernelIvEEvv()
{


	ret;

}


// ===== COMPILED SASS (sm_100) =====

	.target	sm_100

	.elftype	@"ET_EXEC"


//--------------------- .note.nv.tkinfo           --------------------------
	.section	.note.nv.tkinfo,"",@"SHT_NOTE"
	.sectionflags	@"SHF_NOTE_NV_TKINFO"
	.tkinfo
        /*0018*/ 	.word	0x00000002
        /*0030*/ 	.string	""
        /*0030*/ 	.string	"ptxas"
        /*0030*/ 	.string	"Cuda compilation tools, release 13.0, V13.0.88"
        /*0030*/ 	.string	"Build cuda_13.0.r13.0/compiler.36424714_0"
        /*0030*/ 	.string	"-arch sm_100 -m 64 "



//--------------------- .note.nv.cuinfo           --------------------------
	.section	.note.nv.cuinfo,"",@"SHT_NOTE"
	.sectionflags	@"SHF_NOTE_NV_CUINFO"
        /*0018*/ 	.short	0x0002
        /*001a*/ 	.short	0x0064
        /*001c*/ 	.short	0x0082
	.zero		2


//--------------------- .nv.info                  --------------------------
	.section	.nv.info,"",@"SHT_CUDA_INFO"
	.align	4


	//----- nvinfo : EIATTR_REGCOUNT
	.align		4
        /*0000*/ 	.byte	0x04, 0x2f
        /*0002*/ 	.short	(.L_44 - .L_43)
	.align		4
.L_43:
        /*0004*/ 	.word	index@(_Z32simpleOneTensorGemm_GlobalMemAccP13__nv_bfloat16S0_PfPiPx)
        /*0008*/ 	.word	0x0000001f


	//----- nvinfo : EIATTR_FRAME_SIZE
	.align		4
.L_44:
        /*000c*/ 	.byte	0x04, 0x11
        /*000e*/ 	.short	(.L_46 - .L_45)
	.align		4
.L_45:
        /*0010*/ 	.word	index@(_Z32simpleOneTensorGemm_GlobalMemAccP13__nv_bfloat16S0_PfPiPx)
        /*0014*/ 	.word	0x00000000


	//----- nvinfo : EIATTR_REGCOUNT
	.align		4
.L_46:
        /*0018*/ 	.byte	0x04, 0x2f
        /*001a*/ 	.short	(.L_48 - .L_47)
	.align		4
.L_47:
        /*001c*/ 	.word	index@(_Z32simpleOneTensorGemm_SharedMemAccP13__nv_bfloat16S0_PfPiPx)
        /*0020*/ 	.word	0x0000001f


	//----- nvinfo : EIATTR_FRAME_SIZE
	.align		4
.L_48:
        /*0024*/ 	.byte	0x04, 0x11
        /*0026*/ 	.short	(.L_50 - .L_49)
	.align		4
.L_49:
        /*0028*/ 	.word	index@(_Z32simpleOneTensorGemm_SharedMemAccP13__nv_bfloat16S0_PfPiPx)
        /*002c*/ 	.word	0x00000000


	//----- nvinfo : EIATTR_REGCOUNT
	.align		4
.L_50:
        /*0030*/ 	.byte	0x04, 0x2f
        /*0032*/ 	.short	(.L_52 - .L_51)
	.align		4
.L_51:
        /*0034*/ 	.word	index@(_Z29simpleOneTensorGemm_WldmatrixP13__nv_bfloat16S0_PfPiPx)
        /*0038*/ 	.word	0x0000001c


	//----- nvinfo : EIATTR_FRAME_SIZE
	.align		4
.L_52:
        /*003c*/ 	.byte	0x04, 0x11
        /*003e*/ 	.short	(.L_54 - .L_53)
	.align		4
.L_53:
        /*0040*/ 	.word	index@(_Z29simpleOneTensorGemm_WldmatrixP13__nv_bfloat16S0_PfPiPx)
        /*0044*/ 	.word	0x00000000


	//----- nvinfo : EIATTR_REGCOUNT
	.align		4
.L_54:
        /*0048*/ 	.byte	0x04, 0x2f
        /*004a*/ 	.short	(.L_56 - .L_55)
	.align		4
.L_55:
        /*004c*/ 	.word	index@(_ZN3cub18CUB_300001_SM_10006detail11EmptyKernelIvEEvv)
        /*0050*/ 	.word	0x00000004


	//----- nvinfo : EIATTR_FRAME_SIZE
	.align		4
.L_56:
        /*0054*/ 	.byte	0x04, 0x11
        /*0056*/ 	.short	(.L_58 - .L_57)
	.align		4
.L_57:
        /*0058*/ 	.word	index@(_ZN3cub18CUB_300001_SM_10006detail11EmptyKernelIvEEvv)
        /*005c*/ 	.word	0x00000000


	//----- nvinfo : EIATTR_MIN_STACK_SIZE
	.align		4
.L_58:
        /*0060*/ 	.byte	0x04, 0x12
        /*0062*/ 	.short	(.L_60 - .L_59)
	.align		4
.L_59:
        /*0064*/ 	.word	index@(_ZN3cub18CUB_300001_SM_10006detail11EmptyKernelIvEEvv)
        /*0068*/ 	.word	0x00000000


	//----- nvinfo : EIATTR_MIN_STACK_SIZE
	.align		4
.L_60:
        /*006c*/ 	.byte	0x04, 0x12
        /*006e*/ 	.short	(.L_62 - .L_61)
	.align		4
.L_61:
        /*0070*/ 	.word	index@(_Z29simpleOneTensorGemm_WldmatrixP13__nv_bfloat16S0_PfPiPx)
        /*0074*/ 	.word	0x00000000


	//----- nvinfo : EIATTR_MIN_STACK_SIZE
	.align		4
.L_62:
        /*0078*/ 	.byte	0x04, 0x12
        /*007a*/ 	.short	(.L_64 - .L_63)
	.align		4
.L_63:
        /*007c*/ 	.word	index@(_Z32simpleOneTensorGemm_SharedMemAccP13__nv_bfloat16S0_PfPiPx)
        /*0080*/ 	.word	0x00000000


	//----- nvinfo : EIATTR_MIN_STACK_SIZE
	.align		4
.L_64:
        /*0084*/ 	.byte	0x04, 0x12
        /*0086*/ 	.short	(.L_66 - .L_65)
	.align		4
.L_65:
        /*0088*/ 	.word	index@(_Z32simpleOneTensorGemm_GlobalMemAccP13__nv_bfloat16S0_PfPiPx)
        /*008c*/ 	.word	0x00000000
.L_66:


//--------------------- .nv.compat                --------------------------
	.section	.nv.compat,"",@"SHT_CUDA_COMPAT_INFO"
	.align	4
        /*0000*/ 	.byte	0x02, 0x09, 0x00, 0x00, 0x02, 0x02, 0x01, 0x00, 0x02, 0x05, 0x05, 0x00, 0x03, 0x07, 0x01, 0x01
        /*0010*/ 	.byte	0x02, 0x03, 0x00, 0x00, 0x02, 0x06, 0x01, 0x00, 0x04, 0x0b, 0x08, 0x00, 0x09, 0x00, 0x00, 0x00
        /*0020*/ 	.byte	0x00, 0x00, 0x00, 0x00


//--------------------- .nv.info._ZN3cub18CUB_300001_SM_10006detail11EmptyKernelIvEEvv --------------------------
	.section	.nv.info._ZN3cub18CUB_300001_SM_10006detail11EmptyKernelIvEEvv,"",@"SHT_CUDA_INFO"
	.sectionflags	@""
	.align	4


	//----- nvinfo : EIATTR_CUDA_API_VERSION
	.align		4
        /*0000*/ 	.byte	0x04, 0x37
        /*0002*/ 	.short	(.L_68 - .L_67)
.L_67:
        /*0004*/ 	.word	0x00000082


	//----- nvinfo : EIATTR_SPARSE_MMA_MASK
	.align		4
.L_68:
        /*0008*/ 	.byte	0x03, 0x50
        /*000a*/ 	.short	0x0000


	//----- nvinfo : EIATTR_MAXREG_COUNT
	.align		4
        /*000c*/ 	.byte	0x03, 0x1b
        /*000e*/ 	.short	0x00ff


	//----- nvinfo : EIATTR_MERCURY_ISA_VERSION
	.align		4
        /*0010*/ 	.byte	0x03, 0x5f
        /*0012*/ 	.short	0x0101


	//----- nvinfo : EIATTR_VRC_CTA_INIT_COUNT
	.align		4
        /*0014*/ 	.byte	0x02, 0x4a
	.zero		1
	.zero		1


	//----- nvinfo : EIATTR_EXIT_INSTR_OFFSETS
	.align		4
        /*0018*/ 	.byte	0x04, 0x1c
        /*001a*/ 	.short	(.L_70 - .L_69)


	//   ....[0]....
.L_69:
        /*001c*/ 	.word	0x00000010


	//----- nvinfo : EIATTR_SW_WAR
	.align		4
.L_70:
        /*0020*/ 	.byte	0x04, 0x36
        /*0022*/ 	.short	(.L_72 - .L_71)
.L_71:
        /*0024*/ 	.word	0x00000008
.L_72:


//--------------------- .nv.info._Z29simpleOneTensorGemm_WldmatrixP13__nv_bfloat16S0_PfPiPx --------------------------
	.section	.nv.info._Z29simpleOneTensorGemm_WldmatrixP13__nv_bfloat16S0_PfPiPx,"",@"SHT_CUDA_INFO"
	.sectionflags	@""
	.align	4


	//----- nvinfo : EIATTR_CUDA_API_VERSION
	.align		4
        /*0000*/ 	.byte	0x04, 0x37
        /*0002*/ 	.short	(.L_74 - .L_73)
.L_73:
        /*0004*/ 	.word	0x00000082


	//----- nvinfo : EIATTR_KPARAM_INFO
	.align		4
.L_74:
        /*0008*/ 	.byte	0x04, 0x17
        /*000a*/ 	.short	(.L_76 - .L_75)
.L_75:
        /*000c*/ 	.word	0x00000000
        /*0010*/ 	.short	0x0004
        /*0012*/ 	.short	0x0020
        /*0014*/ 	.byte	0x00, 0xf5, 0x21, 0x00


	//----- nvinfo : EIATTR_KPARAM_INFO
	.align		4
.L_76:
        /*0018*/ 	.byte	0x04, 0x17
        /*001a*/ 	.short	(.L_78 - .L_77)
.L_77:
        /*001c*/ 	.word	0x00000000
        /*0020*/ 	.short	0x0003
        /*0022*/ 	.short	0x0018
        /*0024*/ 	.byte	0x00, 0xf5, 0x21, 0x00


	//----- nvinfo : EIATTR_KPARAM_INFO
	.align		4
.L_78:
        /*0028*/ 	.byte	0x04, 0x17
        /*002a*/ 	.short	(.L_80 - .L_79)
.L_79:
        /*002c*/ 	.word	0x00000000
        /*0030*/ 	.short	0x0002
        /*0032*/ 	.short	0x0010
        /*0034*/ 	.byte	0x00, 0xf5, 0x21, 0x00


	//----- nvinfo : EIATTR_KPARAM_INFO
	.align		4
.L_80:
        /*0038*/ 	.byte	0x04, 0x17
        /*003a*/ 	.short	(.L_82 - .L_81)
.L_81:
        /*003c*/ 	.word	0x00000000
        /*0040*/ 	.short	0x0001
        /*0042*/ 	.short	0x0008
        /*0044*/ 	.byte	0x00, 0xf5, 0x21, 0x00


	//----- nvinfo : EIATTR_KPARAM_INFO
	.align		4
.L_82:
        /*0048*/ 	.byte	0x04, 0x17
        /*004a*/ 	.short	(.L_84 - .L_83)
.L_83:
        /*004c*/ 	.word	0x00000000
        /*0050*/ 	.short	0x0000
        /*0052*/ 	.short	0x0000
        /*0054*/ 	.byte	0x00, 0xf5, 0x21, 0x00


	//----- nvinfo : EIATTR_SPARSE_MMA_MASK
	.align		4
.L_84:
        /*0058*/ 	.byte	0x03, 0x50
        /*005a*/ 	.short	0x0010


	//----- nvinfo : EIATTR_MAXREG_COUNT
	.align		4
        /*005c*/ 	.byte	0x03, 0x1b
        /*005e*/ 	.short	0x00ff


	//----- nvinfo : EIATTR_NUM_BARRIERS
	.align		4
        /*0060*/ 	.byte	0x02, 0x4c
        /*0062*/ 	.byte	0x01
	.zero		1


	//----- nvinfo : EIATTR_MERCURY_ISA_VERSION
	.align		4
        /*0064*/ 	.byte	0x03, 0x5f
        /*0066*/ 	.short	0x0101


	//----- nvinfo : EIATTR_VRC_CTA_INIT_COUNT
	.align		4
        /*0068*/ 	.byte	0x02, 0x4a
	.zero		1
	.zero		1


	//----- nvinfo : EIATTR_EXIT_INSTR_OFFSETS
	.align		4
        /*006c*/ 	.byte	0x04, 0x1c
        /*006e*/ 	.short	(.L_86 - .L_85)


	//   ....[0]....
.L_85:
        /*0070*/ 	.word	0x00000340


	//   ....[1]....
        /*0074*/ 	.word	0x000003b0


	//----- nvinfo : EIATTR_CBANK_PARAM_SIZE
	.align		4
.L_86:
        /*0078*/ 	.byte	0x03, 0x19
        /*007a*/ 	.short	0x0028


	//----- nvinfo : EIATTR_PARAM_CBANK
	.align		4
        /*007c*/ 	.byte	0x04, 0x0a
        /*007e*/ 	.short	(.L_88 - .L_87)
	.align		4
.L_87:
        /*0080*/ 	.word	index@(.nv.constant0._Z29simpleOneTensorGemm_WldmatrixP13__nv_bfloat16S0_PfPiPx)
        /*0084*/ 	.short	0x0380
        /*0086*/ 	.short	0x0028


	//----- nvinfo : EIATTR_SW_WAR
	.align		4
.L_88:
        /*0088*/ 	.byte	0x04, 0x36
        /*008a*/ 	.short	(.L_90 - .L_89)
.L_89:
        /*008c*/ 	.word	0x00000008
.L_90:


//--------------------- .nv.info._Z32simpleOneTensorGemm_SharedMemAccP13__nv_bfloat16S0_PfPiPx --------------------------
	.section	.nv.info._Z32simpleOneTensorGemm_SharedMemAccP13__nv_bfloat16S0_PfPiPx,"",@"SHT_CUDA_INFO"
	.sectionflags	@""
	.align	4


	//----- nvinfo : EIATTR_CUDA_API_VERSION
	.align		4
        /*0000*/ 	.byte	0x04, 0x37
        /*0002*/ 	.short	(.L_92 - .L_91)
.L_91:
        /*0004*/ 	.word	0x00000082


	//----- nvinfo : EIATTR_KPARAM_INFO
	.align		4
.L_92:
        /*0008*/ 	.byte	0x04, 0x17
        /*000a*/ 	.short	(.L_94 - .L_93)
.L_93:
        /*000c*/ 	.word	0x00000000
        /*0010*/ 	.short	0x0004
        /*0012*/ 	.short	0x0020
        /*0014*/ 	.byte	0x00, 0xf5, 0x21, 0x00


	//----- nvinfo : EIATTR_KPARAM_INFO
	.align		4
.L_94:
        /*0018*/ 	.byte	0x04, 0x17
        /*001a*/ 	.short	(.L_96 - .L_95)
.L_95:
        /*001c*/ 	.word	0x00000000
        /*0020*/ 	.short	0x0003
        /*0022*/ 	.short	0x0018
        /*0024*/ 	.byte	0x00, 0xf5, 0x21, 0x00


	//----- nvinfo : EIATTR_KPARAM_INFO
	.align		4
.L_96:
        /*0028*/ 	.byte	0x04, 0x17
        /*002a*/ 	.short	(.L_98 - .L_97)
.L_97:
        /*002c*/ 	.word	0x00000000
        /*0030*/ 	.short	0x0002
        /*0032*/ 	.short	0x0010
        /*0034*/ 	.byte	0x00, 0xf5, 0x21, 0x00


	//----- nvinfo : EIATTR_KPARAM_INFO
	.align		4
.L_98:
        /*0038*/ 	.byte	0x04, 0x17
        /*003a*/ 	.short	(.L_100 - .L_99)
.L_99:
        /*003c*/ 	.word	0x00000000
        /*0040*/ 	.short	0x0001
        /*0042*/ 	.short	0x0008
        /*0044*/ 	.byte	0x00, 0xf5, 0x21, 0x00


	//----- nvinfo : EIATTR_KPARAM_INFO
	.align		4
.L_100:
        /*0048*/ 	.byte	0x04, 0x17
        /*004a*/ 	.short	(.L_102 - .L_101)
.L_101:
        /*004c*/ 	.word	0x00000000
        /*0050*/ 	.short	0x0000
        /*0052*/ 	.short	0x0000
        /*0054*/ 	.byte	0x00, 0xf5, 0x21, 0x00


	//----- nvinfo : EIATTR_SPARSE_MMA_MASK
	.align		4
.L_102:
        /*0058*/ 	.byte	0x03, 0x50
        /*005a*/ 	.short	0x0010


	//----- nvinfo : EIATTR_MAXREG_COUNT
	.align		4
        /*005c*/ 	.byte	0x03, 0x1b
        /*005e*/ 	.short	0x00ff


	//----- nvinfo : EIATTR_NUM_BARRIERS
	.align		4
        /*0060*/ 	.byte	0x02, 0x4c
        /*0062*/ 	.byte	0x01
	.zero		1


	//----- nvinfo : EIATTR_MERCURY_ISA_VERSION
	.align		4
        /*0064*/ 	.byte	0x03, 0x5f
        /*0066*/ 	.short	0x0101


	//----- nvinfo : EIATTR_VRC_CTA_INIT_COUNT
	.align		4
        /*0068*/ 	.byte	0x02, 0x4a
	.zero		1
	.zero		1


	//----- nvinfo : EIATTR_EXIT_INSTR_OFFSETS
	.align		4
        /*006c*/ 	.byte	0x04, 0x1c
        /*006e*/ 	.short	(.L_104 - .L_103)


	//   ....[0]....
.L_103:
        /*0070*/ 	.word	0x000004c0


	//   ....[1]....
        /*0074*/ 	.word	0x00000530


	//----- nvinfo : EIATTR_CBANK_PARAM_SIZE
	.align		4
.L_104:
        /*0078*/ 	.byte	0x03, 0x19
        /*007a*/ 	.short	0x0028


	//----- nvinfo : EIATTR_PARAM_CBANK
	.align		4
        /*007c*/ 	.byte	0x04, 0x0a
        /*007e*/ 	.short	(.L_106 - .L_105)
	.align		4
.L_105:
        /*0080*/ 	.word	index@(.nv.constant0._Z32simpleOneTensorGemm_SharedMemAccP13__nv_bfloat16S0_PfPiPx)
        /*0084*/ 	.short	0x0380
        /*0086*/ 	.short	0x0028


	//----- nvinfo : EIATTR_SW_WAR
	.align		4
.L_106:
        /*0088*/ 	.byte	0x04, 0x36
        /*008a*/ 	.short	(.L_108 - .L_107)
.L_107:
        /*008c*/ 	.word	0x00000008
.L_108:


//--------------------- .nv.info._Z32simpleOneTensorGemm_GlobalMemAccP13__nv_bfloat16S0_PfPiPx --------------------------
	.section	.nv.info._Z32simpleOneTensorGemm_GlobalMemAccP13__nv_bfloat16S0_PfPiPx,"",@"SHT_CUDA_INFO"
	.sectionflags	@""
	.align	4


	//----- nvinfo : EIATTR_CUDA_API_VERSION
	.align		4
        /*0000*/ 	.byte	0x04, 0x37
        /*0002*/ 	.short	(.L_110 - .L_109)
.L_109:
        /*0004*/ 	.word	0x00000082


	//----- nvinfo : EIATTR_KPARAM_INFO
	.align		4
.L_110:
        /*0008*/ 	.byte	0x04, 0x17
        /*000a*/ 	.short	(.L_112 - .L_111)
.L_111:
        /*000c*/ 	.word	0x00000000
        /*0010*/ 	.short	0x0004
        /*0012*/ 	.short	0x0020
        /*0014*/ 	.byte	0x00, 0xf5, 0x21, 0x00


	//----- nvinfo : EIATTR_KPARAM_INFO
	.align		4
.L_112:
        /*0018*/ 	.byte	0x04, 0x17
        /*001a*/ 	.short	(.L_114 - .L_113)
.L_113:
        /*001c*/ 	.word	0x00000000
        /*0020*/ 	.short	0x0003
        /*0022*/ 	.short	0x0018
        /*0024*/ 	.byte	0x00, 0xf5, 0x21, 0x00


	//----- nvinfo : EIATTR_KPARAM_INFO
	.align		4
.L_114:
        /*0028*/ 	.byte	0x04, 0x17
        /*002a*/ 	.short	(.L_116 - .L_115)
.L_115:
        /*002c*/ 	.word	0x00000000
        /*0030*/ 	.short	0x0002
        /*0032*/ 	.short	0x0010
        /*0034*/ 	.byte	0x00, 0xf5, 0x21, 0x00


	//----- nvinfo : EIATTR_KPARAM_INFO
	.align		4
.L_116:
        /*0038*/ 	.byte	0x04, 0x17
        /*003a*/ 	.short	(.L_118 - .L_117)
.L_117:
        /*003c*/ 	.word	0x00000000
        /*0040*/ 	.short	0x0001
        /*0042*/ 	.short	0x0008
        /*0044*/ 	.byte	0x00, 0xf5, 0x21, 0x00


	//----- nvinfo : EIATTR_KPARAM_INFO
	.align		4
.L_118:
        /*0048*/ 	.byte	0x04, 0x17
        /*004a*/ 	.short	(.L_120 - .L_119)
.L_119:
        /*004c*/ 	.word	0x00000000
        /*0050*/ 	.short	0x0000
        /*0052*/ 	.short	0x0000
        /*0054*/ 	.byte	0x00, 0xf5, 0x21, 0x00


	//----- nvinfo : EIATTR_SPARSE_MMA_MASK
	.align		4
.L_120:
        /*0058*/ 	.byte	0x03, 0x50
        /*005a*/ 	.short	0x0010


	//----- nvinfo : EIATTR_MAXREG_COUNT
	.align		4
        /*005c*/ 	.byte	0x03, 0x1b
        /*005e*/ 	.short	0x00ff


	//----- nvinfo : EIATTR_NUM_BARRIERS
	.align		4
        /*0060*/ 	.byte	0x02, 0x4c
        /*0062*/ 	.byte	0x01
	.zero		1


	//----- nvinfo : EIATTR_MERCURY_ISA_VERSION
	.align		4
        /*0064*/ 	.byte	0x03, 0x5f
        /*0066*/ 	.short	0x0101


	//----- nvinfo : EIATTR_VRC_CTA_INIT_COUNT
	.align		4
        /*0068*/ 	.byte	0x02, 0x4a
	.zero		1
	.zero		1


	//----- nvinfo : EIATTR_EXIT_INSTR_OFFSETS
	.align		4
        /*006c*/ 	.byte	0x04, 0x1c
        /*006e*/ 	.short	(.L_122 - .L_121)


	//   ....[0]....
.L_121:
        /*0070*/ 	.word	0x000003f0


	//   ....[1]....
        /*0074*/ 	.word	0x00000460


	//----- nvinfo : EIATTR_CBANK_PARAM_SIZE
	.align		4
.L_122:
        /*0078*/ 	.byte	0x03, 0x19
        /*007a*/ 	.short	0x0028


	//----- nvinfo : EIATTR_PARAM_CBANK
	.align		4
        /*007c*/ 	.byte	0x04, 0x0a
        /*007e*/ 	.short	(.L_124 - .L_123)
	.align		4
.L_123:
        /*0080*/ 	.word	index@(.nv.constant0._Z32simpleOneTensorGemm_GlobalMemAccP13__nv_bfloat16S0_PfPiPx)
        /*0084*/ 	.short	0x0380
        /*0086*/ 	.short	0x0028


	//----- nvinfo : EIATTR_SW_WAR
	.align		4
.L_124:
        /*0088*/ 	.byte	0x04, 0x36
        /*008a*/ 	.short	(.L_126 - .L_125)
.L_125:
        /*008c*/ 	.word	0x00000008
.L_126:


//--------------------- .nv.callgraph             --------------------------
	.section	.nv.callgraph,"",@"SHT_CUDA_CALLGRAPH"
	.align	4
	.sectionentsize	8
	.align		4
        /*0000*/ 	.word	0x00000000
	.align		4
        /*0004*/ 	.word	0xffffffff
	.align		4
        /*0008*/ 	.word	0x00000000
	.align		4
        /*000c*/ 	.word	0xfffffffe
	.align		4
        /*0010*/ 	.word	0x00000000
	.align		4
        /*0014*/ 	.word	0xfffffffd
	.align		4
        /*0018*/ 	.word	0x00000000
	.align		4
        /*001c*/ 	.word	0xfffffffc


//--------------------- .nv.constant4             --------------------------
	.section	.nv.constant4,"a",@progbits
	.align	8
	.align		8
.nv.constant4:
        /*0000*/ 	.dword	_ZN34_INTERNAL_e54d7727_4_k_cu_39cd60f84cuda3std3__45__cpo5beginE
	.align		8
        /*0008*/ 	.dword	_ZN34_INTERNAL_e54d7727_4_k_cu_39cd60f84cuda3std3__45__cpo3endE
	.align		8
        /*0010*/ 	.dword	_ZN34_INTERNAL_e54d7727_4_k_cu_39cd60f84cuda3std3__45__cpo6cbeginE
	.align		8
        /*0018*/ 	.dword	_ZN34_INTERNAL_e54d7727_4_k_cu_39cd60f84cuda3std3__45__cpo4cendE
	.align		8
        /*0020*/ 	.dword	_ZN34_INTERNAL_e54d7727_4_k_cu_39cd60f84cuda3std3__45__cpo6rbeginE
	.align		8
        /*0028*/ 	.dword	_ZN34_INTERNAL_e54d7727_4_k_cu_39cd60f84cuda3std3__45__cpo4rendE
	.align		8
        /*0030*/ 	.dword	_ZN34_INTERNAL_e54d7727_4_k_cu_39cd60f84cuda3std3__45__cpo7crbeginE
	.align		8
        /*0038*/ 	.dword	_ZN34_INTERNAL_e54d7727_4_k_cu_39cd60f84cuda3std3__45__cpo5crendE
	.align		8
        /*0040*/ 	.dword	_ZN34_INTERNAL_e54d7727_4_k_cu_39cd60f84cuda3std3__436_GLOBAL__N__e54d7727_4_k_cu_39cd60f86ignoreE
	.align		8
        /*0048*/ 	.dword	_ZN34_INTERNAL_e54d7727_4_k_cu_39cd60f84cuda3std3__419piecewise_constructE
	.align		8
        /*0050*/ 	.dword	_ZN34_INTERNAL_e54d7727_4_k_cu_39cd60f84cuda3std3__48in_placeE
	.align		8
        /*0058*/ 	.dword	_ZN34_INTERNAL_e54d7727_4_k_cu_39cd60f84cuda3std3__420unreachable_sentinelE
	.align		8
        /*0060*/ 	.dword	_ZN34_INTERNAL_e54d7727_4_k_cu_39cd60f84cuda3std3__47nulloptE
	.align		8
        /*0068*/ 	.dword	_ZN34_INTERNAL_e54d7727_4_k_cu_39cd60f84cuda3std3__48unexpectE
	.align		8
        /*0070*/ 	.dword	_ZN34_INTERNAL_e54d7727_4_k_cu_39cd60f84cuda3std6ranges3__45__cpo4swapE
	.align		8
        /*0078*/ 	.dword	_ZN34_INTERNAL_e54d7727_4_k_cu_39cd60f84cuda3std6ranges3__45__cpo9iter_moveE
	.align		8
        /*0080*/ 	.dword	_ZN34_INTERNAL_e54d7727_4_k_cu_39cd60f84cuda3std6ranges3__45__cpo5beginE
	.align		8
        /*0088*/ 	.dword	_ZN34_INTERNAL_e54d7727_4_k_cu_39cd60f84cuda3std6ranges3__45__cpo3endE
	.align		8
        /*0090*/ 	.dword	_ZN34_INTERNAL_e54d7727_4_k_cu_39cd60f84cuda3std6ranges3__45__cpo6cbeginE
	.align		8
        /*0098*/ 	.dword	_ZN34_INTERNAL_e54d7727_4_k_cu_39cd60f84cuda3std6ranges3__45__cpo4cendE
	.align		8
        /*00a0*/ 	.dword	_ZN34_INTERNAL_e54d7727_4_k_cu_39cd60f84cuda3std6ranges3__45__cpo7advanceE
	.align		8
        /*00a8*/ 	.dword	_ZN34_INTERNAL_e54d7727_4_k_cu_39cd60f84cuda3std6ranges3__45__cpo9iter_swapE
	.align		8
        /*00b0*/ 	.dword	_ZN34_INTERNAL_e54d7727_4_k_cu_39cd60f84cuda3std6ranges3__45__cpo4nextE
	.align		8
        /*00b8*/ 	.dword	_ZN34_INTERNAL_e54d7727_4_k_cu_39cd60f84cuda3std6ranges3__45__cpo4prevE
	.align		8
        /*00c0*/ 	.dword	_ZN34_INTERNAL_e54d7727_4_k_cu_39cd60f84cuda3std6ranges3__45__cpo4dataE
	.align		8
        /*00c8*/ 	.dword	_ZN34_INTERNAL_e54d7727_4_k_cu_39cd60f84cuda3std6ranges3__45__cpo5cdataE
	.align		8
        /*00d0*/ 	.dword	_ZN34_INTERNAL_e54d7727_4_k_cu_39cd60f84cuda3std6ranges3__45__cpo4sizeE
	.align		8
        /*00d8*/ 	.dword	_ZN34_INTERNAL_e54d7727_4_k_cu_39cd60f84cuda3std6ranges3__45__cpo5ssizeE
	.align		8
        /*00e0*/ 	.dword	_ZN34_INTERNAL_e54d7727_4_k_cu_39cd60f84cuda3std6ranges3__45__cpo8distanceE
	.align		8
        /*00e8*/ 	.dword	_ZN34_INTERNAL_e54d7727_4_k_cu_39cd60f86thrust24THRUST_300001_SM_1000_NS8cuda_cub3parE
	.align		8
        /*00f0*/ 	.dword	_ZN34_INTERNAL_e54d7727_4_k_cu_39cd60f86thrust24THRUST_300001_SM_1000_NS8cuda_cub10par_nosyncE
	.align		8
        /*00f8*/ 	.dword	_ZN34_INTERNAL_e54d7727_4_k_cu_39cd60f86thrust24THRUST_300001_SM_1000_NS6system6detail10sequential3seqE
	.align		8
        /*0100*/ 	.dword	_ZN34_INTERNAL_e54d7727_4_k_cu_39cd60f86thrust24THRUST_300001_SM_1000_NS12placeholders2_1E
	.align		8
        /*0108*/ 	.dword	_ZN34_INTERNAL_e54d7727_4_k_cu_39cd60f86thrust24THRUST_300001_SM_1000_NS12placeholders2_2E
	.align		8
        /*0110*/ 	.dword	_ZN34_INTERNAL_e54d7727_4_k_cu_39cd60f86thrust24THRUST_300001_SM_1000_NS12placeholders2_3E
	.align		8
        /*0118*/ 	.dword	_ZN34_INTERNAL_e54d7727_4_k_cu_39cd60f86thrust24THRUST_300001_SM_1000_NS12placeholders2_4E
	.align		8
        /*0120*/ 	.dword	_ZN34_INTERNAL_e54d7727_4_k_cu_39cd60f86thrust24THRUST_300001_SM_1000_NS12placeholders2_5E
	.align		8
        /*0128*/ 	.dword	_ZN34_INTERNAL_e54d7727_4_k_cu_39cd60f86thrust24THRUST_300001_SM_1000_NS12placeholders2_6E
	.align		8
        /*0130*/ 	.dword	_ZN34_INTERNAL_e54d7727_4_k_cu_39cd60f86thrust24THRUST_300001_SM_1000_NS12placeholders2_7E
	.align		8
        /*0138*/ 	.dword	_ZN34_INTERNAL_e54d7727_4_k_cu_39cd60f86thrust24THRUST_300001_SM_1000_NS12placeholders2_8E
	.align		8
        /*0140*/ 	.dword	_ZN34_INTERNAL_e54d7727_4_k_cu_39cd60f86thrust24THRUST_300001_SM_1000_NS12placeholders2_9E
	.align		8
        /*0148*/ 	.dword	_ZN34_INTERNAL_e54d7727_4_k_cu_39cd60f86thrust24THRUST_300001_SM_1000_NS12placeholders3_10E
	.align		8
        /*0150*/ 	.dword	_ZN34_INTERNAL_e54d7727_4_k_cu_39cd60f86thrust24THRUST_300001_SM_1000_NS3seqE


//--------------------- .text._ZN3cub18CUB_300001_SM_10006detail11EmptyKernelIvEEvv --------------------------
	.section	.text._ZN3cub18CUB_300001_SM_10006detail11EmptyKernelIvEEvv,"ax",@progbits
	.align	128
        .global         _ZN3cub18CUB_300001_SM_10006detail11EmptyKernelIvEEvv
        .type           _ZN3cub18CUB_300001_SM_10006detail11EmptyKernelIvEEvv,@function
        .size           _ZN3cub18CUB_300001_SM_10006detail11EmptyKernelIvEEvv,(.L_x_4 - _ZN3cub18CUB_300001_SM_10006detail11EmptyKernelIvEEvv)
        .other          _ZN3cub18CUB_300001_SM_10006detail11EmptyKernelIvEEvv,@"STO_CUDA_ENTRY STV_DEFAULT"
_ZN3cub18CUB_300001_SM_10006detail11EmptyKernelIvEEvv:
.text._ZN3cub18CUB_300001_SM_10006detail11EmptyKernelIvEEvv:
[----:B------:R-:W-:Y:S01]  /*0000*/  LDC R1, c[0x0][0x37c] ;  /* 0x0000df00ff017b82 */ /* 0x000fe20000000800 */
[----:B------:R-:W-:Y:S05]  /*0010*/  EXIT ;  /* 0x000000000000794d */ /* 0x000fea0003800000 */
.L_x_0:
[----:B------:R-:W-:-:S00]  /*0020*/  BRA `(.L_x_0) ;  /* 0xfffffffc00fc7947 */ /* 0x000fc0000383ffff */
[----:B------:R-:W-:-:S00]  /*0030*/  NOP ;  /* 0x0000000000007918 */ /* 0x000fc00000000000 */
        /* <DEDUP_REMOVED lines=12> */
.L_x_4:


//--------------------- .text._Z29simpleOneTensorGemm_WldmatrixP13__nv_bfloat16S0_PfPiPx --------------------------
	.section	.text._Z29simpleOneTensorGemm_WldmatrixP13__nv_bfloat16S0_PfPiPx,"ax",@progbits
	.align	128
        .global         _Z29simpleOneTensorGemm_WldmatrixP13__nv_bfloat16S0_PfPiPx
        .type           _Z29simpleOneTensorGemm_WldmatrixP13__nv_bfloat16S0_PfPiPx,@function
        .size           _Z29simpleOneTensorGemm_WldmatrixP13__nv_bfloat16S0_PfPiPx,(.L_x_5 - _Z29simpleOneTensorGemm_WldmatrixP13__nv_bfloat16S0_PfPiPx)
        .other          _Z29simpleOneTensorGemm_WldmatrixP13__nv_bfloat16S0_PfPiPx,@"STO_CUDA_ENTRY STV_DEFAULT"
_Z29simpleOneTensorGemm_WldmatrixP13__nv_bfloat16S0_PfPiPx:
.text._Z29simpleOneTensorGemm_WldmatrixP13__nv_bfloat16S0_PfPiPx:
[----:B------:R-:W-:Y:S01]  /*0000*/  LDC R1, c[0x0][0x37c] ;  /* 0x0000df00ff017b82 */ /* 0x000fe20000000800 */
[----:B------:R-:W0:Y:S01]  /*0010*/  S2R R0, SR_TID.X ;  /* 0x0000000000007919 */ /* 0x000e220000002100 */
[----:B------:R-:W-:Y:S01]  /*0020*/  CS2R R2, SRZ ;  /* 0x0000000000027805 */ /* 0x000fe2000001ff00 */
[----:B------:R-:W1:Y:S05]  /*0030*/  LDCU.64 UR8, c[0x0][0x358] ;  /* 0x00006b00ff0877ac */ /* 0x000e6a0008000a00 */
[----:B------:R-:W-:Y:S01]  /*0040*/  BAR.SYNC.DEFER_BLOCKING 0x0 ;  /* 0x0000000000007b1d */ /* 0x000fe20000010000 */
[----:B0-----:R-:W-:-:S13]  /*0050*/  ISETP.NE.AND P0, PT, R0, RZ, PT ;  /* 0x000000ff0000720c */ /* 0x001fda0003f05270 */
[----:B------:R-:W-:Y:S01]  /*0060*/  @!P0 CS2R R2, SR_CLOCKLO ;  /* 0x0000000000028805 */ /* 0x000fe20000015000 */
[----:B------:R-:W0:Y:S01]  /*0070*/  LDC.64 R4, c[0x0][0x380] ;  /* 0x0000e000ff047b82 */ /* 0x000e220000000a00 */
[----:B------:R-:W-:Y:S01]  /*0080*/  IMAD.SHL.U32 R7, R0, 0x8, RZ ;  /* 0x0000000800077824 */ /* 0x000fe200078e00ff */
[----:B------:R-:W2:Y:S06]  /*0090*/  LDCU.64 UR4, c[0x0][0x398] ;  /* 0x00007300ff0477ac */ /* 0x000eac0008000a00 */
[----:B------:R-:W3:Y:S01]  /*00a0*/  LDC.64 R8, c[0x0][0x388] ;  /* 0x0000e200ff087b82 */ /* 0x000ee20000000a00 */
[----:B0-----:R-:W-:-:S04]  /*00b0*/  IMAD.WIDE.U32 R4, R7, 0x2, R4 ;  /* 0x0000000207047825 */ /* 0x001fc800078e0004 */
[----:B---3--:R-:W-:Y:S02]  /*00c0*/  IMAD.WIDE.U32 R8, R7, 0x2, R8 ;  /* 0x0000000207087825 */ /* 0x008fe400078e0008 */
[----:B-1----:R-:W3:Y:S04]  /*00d0*/  LDG.E.128 R4, desc[UR8][R4.64] ;  /* 0x0000000804047981 */ /* 0x002ee8000c1e1d00 */
[----:B------:R-:W4:Y:S01]  /*00e0*/  LDG.E.128 R8, desc[UR8][R8.64] ;  /* 0x0000000808087981 */ /* 0x000f22000c1e1d00 */
[----:B------:R-:W-:-:S04]  /*00f0*/  LOP3.LUT R12, R0, 0x3fc, RZ, 0xc0, !PT ;  /* 0x000003fc000c7812 */ /* 0x000fc800078ec0ff */
[----:B--2---:R-:W-:-:S05]  /*0100*/  IADD3 R12, P1, PT, R12, UR4, RZ ;  /* 0x000000040c0c7c10 */ /* 0x004fca000ff3e0ff */
[----:B------:R-:W-:-:S05]  /*0110*/  IMAD.X R13, RZ, RZ, UR5, P1 ;  /* 0x00000005ff0d7e24 */ /* 0x000fca00088e06ff */
[----:B------:R-:W2:Y:S04]  /*0120*/  LDG.E R20, desc[UR8][R12.64] ;  /* 0x000000080c147981 */ /* 0x000ea8000c1e1900 */
[----:B------:R-:W5:Y:S01]  /*0130*/  LDG.E R21, desc[UR8][R12.64+0x20] ;  /* 0x000020080c157981 */ /* 0x000f62000c1e1900 */
[----:B------:R-:W0:Y:S01]  /*0140*/  S2UR UR5, SR_CgaCtaId ;  /* 0x00000000000579c3 */ /* 0x000e220000008800 */
[----:B------:R-:W-:Y:S01]  /*0150*/  UMOV UR4, 0x400 ;  /* 0x0000040000047882 */ /* 0x000fe20000000000 */
[C---:B------:R-:W-:Y:S01]  /*0160*/  IMAD.SHL.U32 R24, R0.reuse, 0x10, RZ ;  /* 0x0000001000187824 */ /* 0x040fe200078e00ff */
[----:B------:R-:W-:Y:S02]  /*0170*/  SHF.R.U32.HI R14, RZ, 0x1, R0 ;  /* 0x00000001ff0e7819 */ /* 0x000fe40000011600 */
[----:B------:R-:W-:-:S02]  /*0180*/  LOP3.LUT R22, R0, 0x1, RZ, 0xc0, !PT ;  /* 0x0000000100167812 */ /* 0x000fc400078ec0ff */
[----:B------:R-:W-:Y:S02]  /*0190*/  LOP3.LUT R14, R14, 0x1f8, RZ, 0xc0, !PT ;  /* 0x000001f80e0e7812 */ /* 0x000fe400078ec0ff */
[----:B------:R-:W-:Y:S02]  /*01a0*/  LOP3.LUT R15, R24, 0xf0, RZ, 0xc0, !PT ;  /* 0x000000f0180f7812 */ /* 0x000fe400078ec0ff */
[----:B------:R-:W-:-:S03]  /*01b0*/  ISETP.NE.U32.AND P1, PT, R22, 0x1, PT ;  /* 0x000000011600780c */ /* 0x000fc60003f25070 */
[----:B------:R-:W-:Y:S01]  /*01c0*/  IMAD.IADD R14, R14, 0x1, R15 ;  /* 0x000000010e0e7824 */ /* 0x000fe200078e020f */
[----:B0-----:R-:W-:Y:S02]  /*01d0*/  ULEA UR6, UR5, UR4, 0x18 ;  /* 0x0000000405067291 */ /* 0x001fe4000f8ec0ff */
[----:B------:R-:W-:-:S04]  /*01e0*/  UIADD3 UR4, UPT, UPT, UR4, 0x200, URZ ;  /* 0x0000020004047890 */ /* 0x000fc8000fffe0ff */
[----:B------:R-:W-:Y:S01]  /*01f0*/  ULEA UR4, UR5, UR4, 0x18 ;  /* 0x0000000405047291 */ /* 0x000fe2000f8ec0ff */
[----:B------:R-:W-:Y:S02]  /*0200*/  LEA R14, R14, UR6, 0x1 ;  /* 0x000000060e0e7c11 */ /* 0x000fe4000f8e08ff */
[----:B---3--:R0:W-:Y:S06]  /*0210*/  STS.128 [R24+UR6], R4 ;  /* 0x0000000418007988 */ /* 0x0081ec0008000c06 */
[----:B----4-:R-:W-:Y:S01]  /*0220*/  STS.128 [R24+UR4], R8 ;  /* 0x0000000818007988 */ /* 0x010fe20008000c04 */
[----:B------:R-:W-:Y:S01]  /*0230*/  BAR.SYNC.DEFER_BLOCKING 0x0 ;  /* 0x0000000000007b1d */ /* 0x000fe20000010000 */
[----:B0-----:R-:W-:Y:S01]  /*0240*/  IMAD.SHL.U32 R5, R0, 0x2, RZ ;  /* 0x0000000200057824 */ /* 0x001fe200078e00ff */
[----:B--2---:R-:W-:-:S05]  /*0250*/  @P1 LOP3.LUT R22, R20, 0xffff, RZ, 0xc0, !PT ;  /* 0x0000ffff14161812 */ /* 0x004fca00078ec0ff */
[C---:B-----5:R-:W-:Y:S01]  /*0260*/  @P1 IMAD R25, R21.reuse, 0x10000, R22 ;  /* 0x0001000015191824 */ /* 0x060fe200078e0216 */
[----:B------:R-:W-:Y:S01]  /*0270*/  @!P1 LOP3.LUT R21, R21, 0xffff0000, RZ, 0xc0, !PT ;  /* 0xffff000015159812 */ /* 0x000fe200078ec0ff */
[----:B------:R-:W0:Y:S03]  /*0280*/  LDC.64 R22, c[0x0][0x390] ;  /* 0x0000e400ff167b82 */ /* 0x000e260000000a00 */
[----:B------:R-:W-:Y:S01]  /*0290*/  @!P1 LEA.HI R25, R20, R21, RZ, 0x10 ;  /* 0x0000001514199211 */ /* 0x000fe200078f80ff */
[----:B------:R-:W-:Y:S04]  /*02a0*/  LDSM.16.M88.4 R12, [R14] ;  /* 0x000000000e0c783b */ /* 0x000fe80000000200 */
[----:B------:R-:W1:Y:S01]  /*02b0*/  LDSM.16.MT88.4 R16, [R24+UR4] ;  /* 0x000000041810783b */ /* 0x000e620008004200 */
[----:B0-----:R-:W-:Y:S01]  /*02c0*/  IMAD.WIDE.U32 R4, R5, 0x4, R22 ;  /* 0x0000000405047825 */ /* 0x001fe200078e0016 */
[----:B-1----:R-:W-:-:S15]  /*02d0*/  HMMA.SP.16832.F32.BF16 R16, R12, R16, RZ, R25, 0x0 ;  /* 0x000019100c10723c */ /* 0x002fde0000045aff */
[----:B------:R-:W-:-:S04]  /*02e0*/  NOP ;  /* 0x0000000000007918 */ /* 0x000fc80000000000 */
[----:B------:R0:W-:Y:S04]  /*02f0*/  STG.E desc[UR8][R4.64], R16 ;  /* 0x0000001004007986 */ /* 0x0001e8000c101908 */
[----:B------:R0:W-:Y:S04]  /*0300*/  STG.E desc[UR8][R4.64+0x4], R17 ;  /* 0x0000041104007986 */ /* 0x0001e8000c101908 */
[----:B------:R0:W-:Y:S04]  /*0310*/  STG.E desc[UR8][R4.64+0x100], R18 ;  /* 0x0001001204007986 */ /* 0x0001e8000c101908 */
[----:B------:R0:W-:Y:S01]  /*0320*/  STG.E desc[UR8][R4.64+0x104], R19 ;  /* 0x0001041304007986 */ /* 0x0001e2000c101908 */
[----:B------:R-:W-:Y:S06]  /*0330*/  BAR.SYNC.DEFER_BLOCKING 0x0 ;  /* 0x0000000000007b1d */ /* 0x000fec0000010000 */
[----:B------:R-:W-:Y:S05]  /*0340*/  @P0 EXIT ;  /* 0x000000000000094d */ /* 0x000fea0003800000 */
[----:B------:R-:W-:Y:S01]  /*0350*/  CS2R R8, SR_CLOCKLO ;  /* 0x0000000000087805 */ /* 0x000fe20000015000 */
[----:B0-----:R-:W0:Y:S02]  /*0360*/  LDC.64 R4, c[0x0][0x3a0] ;  /* 0x0000e800ff047b82 */ /* 0x001e240000000a00 */
[----:B0-----:R-:W2:Y:S03]  /*0370*/  LDG.E.64 R6, desc[UR8][R4.64] ;  /* 0x0000000804067981 */ /* 0x001ea6000c1e1b00 */
[----:B--2---:R-:W-:-:S04]  /*0380*/  IADD3 R2, P0, P1, R6, R8, -R2 ;  /* 0x0000000806027210 */ /* 0x004fc8000791e802 */
[----:B------:R-:W-:-:S05]  /*0390*/  IADD3.X R3, PT, PT, R7, R9, ~R3, P0, P1 ;  /* 0x0000000907037210 */ /* 0x000fca00007e2c03 */
[----:B------:R-:W-:Y:S01]  /*03a0*/  STG.E.64 desc[UR8][R4.64], R2 ;  /* 0x0000000204007986 */ /* 0x000fe2000c101b08 */
[----:B------:R-:W-:Y:S05]  /*03b0*/  EXIT ;  /* 0x000000000000794d */ /* 0x000fea0003800000 */
.L_x_1:
        /* <DEDUP_REMOVED lines=12> */
.L_x_5:


//--------------------- .text._Z32simpleOneTensorGemm_SharedMemAccP13__nv_bfloat16S0_PfPiPx --------------------------
	.section	.text._Z32simpleOneTensorGemm_SharedMemAccP13__nv_bfloat16S0_PfPiPx,"ax",@progbits
	.align	128
        .global         _Z32simpleOneTensorGemm_SharedMemAccP13__nv_bfloat16S0_PfPiPx
        .type           _Z32simpleOneTensorGemm_SharedMemAccP13__nv_bfloat16S0_PfPiPx,@function
        .size           _Z32simpleOneTensorGemm_SharedMemAccP13__nv_bfloat16S0_PfPiPx,(.L_x_6 - _Z32simpleOneTensorGemm_SharedMemAccP13__nv_bfloat16S0_PfPiPx)
        .other          _Z32simpleOneTensorGemm_SharedMemAccP13__nv_bfloat16S0_PfPiPx,@"STO_CUDA_ENTRY STV_DEFAULT"
_Z32simpleOneTensorGemm_SharedMemAccP13__nv_bfloat16S0_PfPiPx:
.text._Z32simpleOneTensorGemm_SharedMemAccP13__nv_bfloat16S0_PfPiPx:
        /* <DEDUP_REMOVED lines=11> */
[----:B0-----:R-:W-:-:S06]  /*00b0*/  IMAD.WIDE.U32 R8, R7, 0x2, R8 ;  /* 0x0000000207087825 */ /* 0x001fcc00078e0008 */
[----:B-1----:R-:W4:Y:S01]  /*00c0*/  LDG.E.128 R8, desc[UR8][R8.64] ;  /* 0x0000000808087981 */ /* 0x002f22000c1e1d00 */
[----:B---3--:R-:W-:-:S06]  /*00d0*/  IMAD.WIDE.U32 R4, R7, 0x2, R4 ;  /* 0x0000000207047825 */ /* 0x008fcc00078e0004 */
[----:B------:R-:W3:Y:S01]  /*00e0*/  LDG.E.128 R4, desc[UR8][R4.64] ;  /* 0x0000000804047981 */ /* 0x000ee2000c1e1d00 */
[----:B------:R-:W-:-:S04]  /*00f0*/  LOP3.LUT R16, R12, 0x3fc, RZ, 0xc0, !PT ;  /* 0x000003fc0c107812 */ /* 0x000fc800078ec0ff */
[----:B--2---:R-:W-:-:S05]  /*0100*/  IADD3 R16, P1, PT, R16, UR4, RZ ;  /* 0x0000000410107c10 */ /* 0x004fca000ff3e0ff */
[----:B------:R-:W-:-:S05]  /*0110*/  IMAD.X R17, RZ, RZ, UR5, P1 ;  /* 0x00000005ff117e24 */ /* 0x000fca00088e06ff */
[----:B------:R-:W2:Y:S04]  /*0120*/  LDG.E R13, desc[UR8][R16.64] ;  /* 0x00000008100d7981 */ /* 0x000ea8000c1e1900 */
[----:B------:R0:W5:Y:S01]  /*0130*/  LDG.E R14, desc[UR8][R16.64+0x20] ;  /* 0x00002008100e7981 */ /* 0x000162000c1e1900 */
[----:B------:R-:W1:Y:S01]  /*0140*/  S2UR UR6, SR_CgaCtaId ;  /* 0x00000000000679c3 */ /* 0x000e620000008800 */
[----:B------:R-:W-:Y:S02]  /*0150*/  UMOV UR4, 0x400 ;  /* 0x0000040000047882 */ /* 0x000fe40000000000 */
[----:B------:R-:W-:Y:S01]  /*0160*/  UIADD3 UR5, UPT, UPT, UR4, 0x200, URZ ;  /* 0x0000020004057890 */ /* 0x000fe2000fffe0ff */
[C---:B------:R-:W-:Y:S02]  /*0170*/  IMAD.SHL.U32 R15, R12.reuse, 0x10, RZ ;  /* 0x000000100c0f7824 */ /* 0x040fe400078e00ff */
[----:B------:R-:W-:Y:S01]  /*0180*/  IMAD.SHL.U32 R0, R12, 0x2, RZ ;  /* 0x000000020c007824 */ /* 0x000fe200078e00ff */
[----:B-1----:R-:W-:-:S02]  /*0190*/  ULEA UR4, UR6, UR4, 0x18 ;  /* 0x0000000406047291 */ /* 0x002fc4000f8ec0ff */
[----:B------:R-:W-:Y:S01]  /*01a0*/  ULEA UR5, UR6, UR5, 0x18 ;  /* 0x0000000506057291 */ /* 0x000fe2000f8ec0ff */
[----:B------:R-:W-:Y:S01]  /*01b0*/  IMAD.SHL.U32 R19, R12, 0x4, RZ ;  /* 0x000000040c137824 */ /* 0x000fe200078e00ff */
[----:B------:R-:W-:Y:S02]  /*01c0*/  LOP3.LUT R18, R0, 0x6, RZ, 0xc0, !PT ;  /* 0x0000000600127812 */ /* 0x000fe400078ec0ff */
[----:B------:R-:W-:Y:S02]  /*01d0*/  LOP3.LUT R21, R15, 0x30, RZ, 0xc0, !PT ;  /* 0x000000300f157812 */ /* 0x000fe400078ec0ff */
[----:B------:R-:W-:Y:S02]  /*01e0*/  LOP3.LUT R18, R18, 0xff0, R19, 0xf8, !PT ;  /* 0x00000ff012127812 */ /* 0x000fe400078ef813 */
[----:B------:R-:W-:Y:S02]  /*01f0*/  LEA.HI R21, R12, R21, RZ, 0x1e ;  /* 0x000000150c157211 */ /* 0x000fe400078ff0ff */
[----:B------:R-:W-:-:S02]  /*0200*/  LEA R23, R18, UR4, 0x1 ;  /* 0x0000000412177c11 */ /* 0x000fc4000f8e08ff */
[----:B------:R-:W-:Y:S02]  /*0210*/  LEA R24, R21, UR5, 0x1 ;  /* 0x0000000515187c11 */ /* 0x000fe4000f8e08ff */
[----:B------:R-:W-:-:S04]  /*0220*/  LOP3.LUT R12, R12, 0x1, RZ, 0xc0, !PT ;  /* 0x000000010c0c7812 */ /* 0x000fc800078ec0ff */
[----:B------:R-:W-:Y:S01]  /*0230*/  ISETP.NE.U32.AND P1, PT, R12, 0x1, PT ;  /* 0x000000010c00780c */ /* 0x000fe20003f25070 */
[----:B----4-:R-:W-:Y:S04]  /*0240*/  STS.128 [R15+UR4], R8 ;  /* 0x000000080f007988 */ /* 0x010fe80008000c04 */
[----:B---3--:R2:W-:Y:S01]  /*0250*/  STS.128 [R15+UR5], R4 ;  /* 0x000000040f007988 */ /* 0x0085e20008000c05 */
[----:B------:R-:W-:Y:S06]  /*0260*/  BAR.SYNC.DEFER_BLOCKING 0x0 ;  /* 0x0000000000007b1d */ /* 0x000fec0000010000 */
[----:B------:R-:W-:Y:S04]  /*0270*/  LDS.U16 R20, [R23+0x10] ;  /* 0x0000100017147984 */ /* 0x000fe80000000400 */
[----:B------:R-:W1:Y:S04]  /*0280*/  LDS.U16 R21, [R23+0x12] ;  /* 0x0000120017157984 */ /* 0x000e680000000400 */
[----:B------:R-:W-:Y:S04]  /*0290*/  LDS.U16 R25, [R23] ;  /* 0x0000000017197984 */ /* 0x000fe80000000400 */
[----:B------:R-:W3:Y:S04]  /*02a0*/  LDS.U16 R26, [R23+0x2] ;  /* 0x00000200171a7984 */ /* 0x000ee80000000400 */
[----:B------:R-:W-:Y:S04]  /*02b0*/  LDS.U16 R27, [R23+0x100] ;  /* 0x00010000171b7984 */ /* 0x000fe80000000400 */
[----:B------:R-:W4:Y:S04]  /*02c0*/  LDS.U16 R28, [R23+0x102] ;  /* 0x00010200171c7984 */ /* 0x000f280000000400 */
[----:B0-----:R-:W-:Y:S04]  /*02d0*/  LDS.U16 R17, [R23+0x110] ;  /* 0x0001100017117984 */ /* 0x001fe80000000400 */
[----:B------:R-:W0:Y:S04]  /*02e0*/  LDS.U16 R22, [R23+0x112] ;  /* 0x0001120017167984 */ /* 0x000e280000000400 */
[----:B------:R-:W-:Y:S04]  /*02f0*/  LDS.U16 R8, [R24] ;  /* 0x0000000018087984 */ /* 0x000fe80000000400 */
[----:B------:R-:W0:Y:S04]  /*0300*/  LDS.U16 R19, [R24+0x10] ;  /* 0x0000100018137984 */ /* 0x000e280000000400 */
[----:B------:R-:W-:Y:S04]  /*0310*/  LDS.U16 R9, [R24+0x80] ;  /* 0x0000800018097984 */ /* 0x000fe80000000400 */
[----:B------:R-:W0:Y:S04]  /*0320*/  LDS.U16 R18, [R24+0x90] ;  /* 0x0000900018127984 */ /* 0x000e280000000400 */
[----:B------:R-:W-:Y:S04]  /*0330*/  LDS.U16 R10, [R24+0x100] ;  /* 0x00010000180a7984 */ /* 0x000fe80000000400 */
[----:B------:R-:W0:Y:S04]  /*0340*/  LDS.U16 R15, [R24+0x110] ;  /* 0x00011000180f7984 */ /* 0x000e280000000400 */
[----:B------:R-:W-:Y:S04]  /*0350*/  LDS.U16 R11, [R24+0x180] ;  /* 0x00018000180b7984 */ /* 0x000fe80000000400 */
[----:B------:R-:W0:Y:S01]  /*0360*/  LDS.U16 R16, [R24+0x190] ;  /* 0x0001900018107984 */ /* 0x000e220000000400 */
[----:B--2---:R-:W-:Y:S01]  /*0370*/  @P1 LOP3.LUT R5, R13, 0xffff, RZ, 0xc0, !PT ;  /* 0x0000ffff0d051812 */ /* 0x004fe200078ec0ff */
[----:B-1----:R-:W-:-:S02]  /*0380*/  IMAD R6, R21, 0x10000, R20 ;  /* 0x0001000015067824 */ /* 0x002fc400078e0214 */
[----:B------:R-:W1:Y:S02]  /*0390*/  LDC.64 R20, c[0x0][0x390] ;  /* 0x0000e400ff147b82 */ /* 0x000e640000000a00 */
[C---:B-----5:R-:W-:Y:S01]  /*03a0*/  @P1 IMAD R12, R14.reuse, 0x10000, R5 ;  /* 0x000100000e0c1824 */ /* 0x060fe200078e0205 */
[----:B------:R-:W-:Y:S01]  /*03b0*/  @!P1 LOP3.LUT R14, R14, 0xffff0000, RZ, 0xc0, !PT ;  /* 0xffff00000e0e9812 */ /* 0x000fe200078ec0ff */
[----:B---3--:R-:W-:Y:S02]  /*03c0*/  IMAD R4, R26, 0x10000, R25 ;  /* 0x000100001a047824 */ /* 0x008fe400078e0219 */
[----:B----4-:R-:W-:Y:S01]  /*03d0*/  IMAD R5, R28, 0x10000, R27 ;  /* 0x000100001c057824 */ /* 0x010fe200078e021b */
[----:B------:R-:W-:Y:S01]  /*03e0*/  @!P1 LEA.HI R12, R13, R14, RZ, 0x10 ;  /* 0x0000000e0d0c9211 */ /* 0x000fe200078f80ff */
[----:B0-----:R-:W-:Y:S02]  /*03f0*/  IMAD R7, R22, 0x10000, R17 ;  /* 0x0001000016077824 */ /* 0x001fe400078e0211 */
[----:B------:R-:W-:-:S02]  /*0400*/  IMAD R8, R19, 0x10000, R8 ;  /* 0x0001000013087824 */ /* 0x000fc400078e0208 */
[----:B------:R-:W-:Y:S02]  /*0410*/  IMAD R9, R18, 0x10000, R9 ;  /* 0x0001000012097824 */ /* 0x000fe400078e0209 */
[----:B------:R-:W-:Y:S02]  /*0420*/  IMAD R10, R15, 0x10000, R10 ;  /* 0x000100000f0a7824 */ /* 0x000fe400078e020a */
[----:B------:R-:W-:-:S07]  /*0430*/  IMAD R11, R16, 0x10000, R11 ;  /* 0x00010000100b7824 */ /* 0x000fce00078e020b */
[----:B------:R-:W-:Y:S01]  /*0440*/  HMMA.SP.16832.F32.BF16 R4, R4, R8, RZ, R12, 0x0 ;  /* 0x00000c080404723c */ /* 0x000fe20000045aff */
[----:B-1----:R-:W-:-:S15]  /*0450*/  IMAD.WIDE.U32 R20, R0, 0x4, R20 ;  /* 0x0000000400147825 */ /* 0x002fde00078e0014 */
[----:B------:R-:W-:-:S03]  /*0460*/  NOP ;  /* 0x0000000000007918 */ /* 0x000fc60000000000 */
        /* <DEDUP_REMOVED lines=13> */
.L_x_2:
        /* <DEDUP_REMOVED lines=12> */
.L_x_6:


//--------------------- .text._Z32simpleOneTensorGemm_GlobalMemAccP13__nv_bfloat16S0_PfPiPx --------------------------
	.section	.text._Z32simpleOneTensorGemm_GlobalMemAccP13__nv_bfloat16S0_PfPiPx,"ax",@progbits
	.align	128
        .global         _Z32simpleOneTensorGemm_GlobalMemAccP13__nv_bfloat16S0_PfPiPx
        .type           _Z32simpleOneTensorGemm_GlobalMemAccP13__nv_bfloat16S0_PfPiPx,@function
        .size           _Z32simpleOneTensorGemm_GlobalMemAccP13__nv_bfloat16S0_PfPiPx,(.L_x_7 - _Z32simpleOneTensorGemm_GlobalMemAccP13__nv_bfloat16S0_PfPiPx)
        .other          _Z32simpleOneTensorGemm_GlobalMemAccP13__nv_bfloat16S0_PfPiPx,@"STO_CUDA_ENTRY STV_DEFAULT"
_Z32simpleOneTensorGemm_GlobalMemAccP13__nv_bfloat16S0_PfPiPx:
.text._Z32simpleOneTensorGemm_GlobalMemAccP13__nv_bfloat16S0_PfPiPx:
[----:B------:R-:W-:Y:S01]  /*0000*/  LDC R1, c[0x0][0x37c] ;  /* 0x0000df00ff017b82 */ /* 0x000fe20000000800 */
[----:B------:R-:W0:Y:S01]  /*0010*/  S2R R6, SR_TID.X ;  /* 0x0000000000067919 */ /* 0x000e220000002100 */
[----:B------:R-:W-:Y:S01]  /*0020*/  CS2R R2, SRZ ;  /* 0x0000000000027805 */ /* 0x000fe2000001ff00 */
[----:B------:R-:W1:Y:S05]  /*0030*/  LDCU.64 UR4, c[0x0][0x358] ;  /* 0x00006b00ff0477ac */ /* 0x000e6a0008000a00 */
[----:B------:R-:W-:Y:S01]  /*0040*/  BAR.SYNC.DEFER_BLOCKING 0x0 ;  /* 0x0000000000007b1d */ /* 0x000fe20000010000 */
[----:B0-----:R-:W-:-:S13]  /*0050*/  ISETP.NE.AND P0, PT, R6, RZ, PT ;  /* 0x000000ff0600720c */ /* 0x001fda0003f05270 */
[----:B------:R-:W-:Y:S01]  /*0060*/  @!P0 CS2R R2, SR_CLOCKLO ;  /* 0x0000000000028805 */ /* 0x000fe20000015000 */
[----:B------:R-:W0:Y:S01]  /*0070*/  LDCU.64 UR6, c[0x0][0x398] ;  /* 0x00007300ff0677ac */ /* 0x000e220008000a00 */
[----:B------:R-:W2:Y:S01]  /*0080*/  LDC.64 R4, c[0x0][0x380] ;  /* 0x0000e000ff047b82 */ /* 0x000ea20000000a00 */
[C---:B------:R-:W-:Y:S01]  /*0090*/  LOP3.LUT R10, R6.reuse, 0x3fc, RZ, 0xc0, !PT ;  /* 0x000003fc060a7812 */ /* 0x040fe200078ec0ff */
[C---:B------:R-:W-:Y:S02]  /*00a0*/  IMAD.SHL.U32 R0, R6.reuse, 0x2, RZ ;  /* 0x0000000206007824 */ /* 0x040fe400078e00ff */
[C---:B------:R-:W-:Y:S02]  /*00b0*/  IMAD.SHL.U32 R11, R6.reuse, 0x10, RZ ;  /* 0x00000010060b7824 */ /* 0x040fe400078e00ff */
[----:B------:R-:W-:Y:S01]  /*00c0*/  IMAD.SHL.U32 R12, R6, 0x4, RZ ;  /* 0x00000004060c7824 */ /* 0x000fe200078e00ff */
[----:B------:R-:W-:Y:S01]  /*00d0*/  LOP3.LUT R7, R0, 0x6, RZ, 0xc0, !PT ;  /* 0x0000000600077812 */ /* 0x000fe200078ec0ff */
[----:B------:R-:W3:Y:S01]  /*00e0*/  LDC.64 R8, c[0x0][0x388] ;  /* 0x0000e200ff087b82 */ /* 0x000ee20000000a00 */
[----:B------:R-:W-:-:S02]  /*00f0*/  LOP3.LUT R13, R11, 0x30, RZ, 0xc0, !PT ;  /* 0x000000300b0d7812 */ /* 0x000fc400078ec0ff */
[----:B------:R-:W-:Y:S02]  /*0100*/  LOP3.LUT R7, R7, 0xff0, R12, 0xf8, !PT ;  /* 0x00000ff007077812 */ /* 0x000fe400078ef80c */
[----:B------:R-:W-:Y:S02]  /*0110*/  LEA.HI R13, R6, R13, RZ, 0x1e ;  /* 0x0000000d060d7211 */ /* 0x000fe400078ff0ff */
[----:B0-----:R-:W-:-:S05]  /*0120*/  IADD3 R10, P1, PT, R10, UR6, RZ ;  /* 0x000000060a0a7c10 */ /* 0x001fca000ff3e0ff */
[----:B------:R-:W-:Y:S02]  /*0130*/  IMAD.X R11, RZ, RZ, UR7, P1 ;  /* 0x00000007ff0b7e24 */ /* 0x000fe400088e06ff */
[----:B--2---:R-:W-:-:S03]  /*0140*/  IMAD.WIDE.U32 R4, R7, 0x2, R4 ;  /* 0x0000000207047825 */ /* 0x004fc600078e0004 */
[----:B-1----:R-:W2:Y:S04]  /*0150*/  LDG.E R17, desc[UR4][R10.64] ;  /* 0x000000040a117981 */ /* 0x002ea8000c1e1900 */
[----:B------:R-:W4:Y:S01]  /*0160*/  LDG.E R20, desc[UR4][R10.64+0x20] ;  /* 0x000020040a147981 */ /* 0x000f22000c1e1900 */
[----:B---3--:R-:W-:-:S03]  /*0170*/  IMAD.WIDE.U32 R8, R13, 0x2, R8 ;  /* 0x000000020d087825 */ /* 0x008fc600078e0008 */
[----:B------:R-:W3:Y:S04]  /*0180*/  LDG.E.U16 R18, desc[UR4][R4.64+0x10] ;  /* 0x0000100404127981 */ /* 0x000ee8000c1e1500 */
[----:B------:R-:W3:Y:S04]  /*0190*/  LDG.E.U16 R21, desc[UR4][R4.64+0x12] ;  /* 0x0000120404157981 */ /* 0x000ee8000c1e1500 */
[----:B------:R-:W5:Y:S04]  /*01a0*/  LDG.E.U16 R19, desc[UR4][R8.64] ;  /* 0x0000000408137981 */ /* 0x000f68000c1e1500 */
[----:B------:R-:W5:Y:S04]  /*01b0*/  LDG.E.U16 R22, desc[UR4][R8.64+0x10] ;  /* 0x0000100408167981 */ /* 0x000f68000c1e1500 */
[----:B------:R-:W5:Y:S04]  /*01c0*/  LDG.E.U16 R28, desc[UR4][R4.64] ;  /* 0x00000004041c7981 */ /* 0x000f68000c1e1500 */
[----:B------:R-:W5:Y:S04]  /*01d0*/  LDG.E.U16 R25, desc[UR4][R4.64+0x2] ;  /* 0x0000020404197981 */ /* 0x000f68000c1e1500 */
[----:B------:R-:W5:Y:S04]  /*01e0*/  LDG.E.U16 R23, desc[UR4][R4.64+0x100] ;  /* 0x0001000404177981 */ /* 0x000f68000c1e1500 */
[----:B------:R-:W5:Y:S04]  /*01f0*/  LDG.E.U16 R26, desc[UR4][R4.64+0x102] ;  /* 0x00010204041a7981 */ /* 0x000f68000c1e1500 */
[----:B------:R-:W5:Y:S04]  /*0200*/  LDG.E.U16 R7, desc[UR4][R4.64+0x110] ;  /* 0x0001100404077981 */ /* 0x000f68000c1e1500 */
[----:B------:R2:W5:Y:S04]  /*0210*/  LDG.E.U16 R24, desc[UR4][R4.64+0x112] ;  /* 0x0001120404187981 */ /* 0x000568000c1e1500 */
[----:B------:R-:W5:Y:S04]  /*0220*/  LDG.E.U16 R12, desc[UR4][R8.64+0x80] ;  /* 0x00008004080c7981 */ /* 0x000f68000c1e1500 */
[----:B------:R-:W5:Y:S04]  /*0230*/  LDG.E.U16 R15, desc[UR4][R8.64+0x90] ;  /* 0x00009004080f7981 */ /* 0x000f68000c1e1500 */
[----:B------:R-:W5:Y:S04]  /*0240*/  LDG.E.U16 R10, desc[UR4][R8.64+0x100] ;  /* 0x00010004080a7981 */ /* 0x000f68000c1e1500 */
[----:B------:R-:W5:Y:S04]  /*0250*/  LDG.E.U16 R13, desc[UR4][R8.64+0x110] ;  /* 0x00011004080d7981 */ /* 0x000f68000c1e1500 */
[----:B------:R-:W5:Y:S04]  /*0260*/  LDG.E.U16 R11, desc[UR4][R8.64+0x180] ;  /* 0x00018004080b7981 */ /* 0x000f68000c1e1500 */
[----:B------:R5:W5:Y:S01]  /*0270*/  LDG.E.U16 R14, desc[UR4][R8.64+0x190] ;  /* 0x00019004080e7981 */ /* 0x000b62000c1e1500 */
[----:B------:R-:W-:-:S04]  /*0280*/  LOP3.LUT R6, R6, 0x1, RZ, 0xc0, !PT ;  /* 0x0000000106067812 */ /* 0x000fc800078ec0ff */
[----:B------:R-:W-:-:S13]  /*0290*/  ISETP.NE.U32.AND P1, PT, R6, 0x1, PT ;  /* 0x000000010600780c */ /* 0x000fda0003f25070 */
[----:B--2---:R-:W-:-:S05]  /*02a0*/  @P1 LOP3.LUT R5, R17, 0xffff, RZ, 0xc0, !PT ;  /* 0x0000ffff11051812 */ /* 0x004fca00078ec0ff */
[C---:B----4-:R-:W-:Y:S01]  /*02b0*/  @P1 IMAD R16, R20.reuse, 0x10000, R5 ;  /* 0x0001000014101824 */ /* 0x050fe200078e0205 */
[----:B------:R-:W-:Y:S01]  /*02c0*/  @!P1 LOP3.LUT R20, R20, 0xffff0000, RZ, 0xc0, !PT ;  /* 0xffff000014149812 */ /* 0x000fe200078ec0ff */
[----:B---3--:R-:W-:-:S03]  /*02d0*/  IMAD R6, R21, 0x10000, R18 ;  /* 0x0001000015067824 */ /* 0x008fc600078e0212 */
[----:B------:R-:W-:Y:S01]  /*02e0*/  @!P1 LEA.HI R16, R17, R20, RZ, 0x10 ;  /* 0x0000001411109211 */ /* 0x000fe200078f80ff */
[----:B-----5:R-:W-:Y:S02]  /*02f0*/  IMAD R8, R22, 0x10000, R19 ;  /* 0x0001000016087824 */ /* 0x020fe400078e0213 */
[----:B------:R-:W0:Y:S01]  /*0300*/  LDC.64 R18, c[0x0][0x390] ;  /* 0x0000e400ff127b82 */ /* 0x000e220000000a00 */
[----:B------:R-:W-:Y:S02]  /*0310*/  IMAD R4, R25, 0x10000, R28 ;  /* 0x0001000019047824 */ /* 0x000fe400078e021c */
[----:B------:R-:W-:Y:S02]  /*0320*/  IMAD R5, R26, 0x10000, R23 ;  /* 0x000100001a057824 */ /* 0x000fe400078e0217 */
[----:B------:R-:W-:Y:S02]  /*0330*/  IMAD R7, R24, 0x10000, R7 ;  /* 0x0001000018077824 */ /* 0x000fe400078e0207 */
[----:B------:R-:W-:-:S02]  /*0340*/  IMAD R9, R15, 0x10000, R12 ;  /* 0x000100000f097824 */ /* 0x000fc400078e020c */
[----:B------:R-:W-:Y:S02]  /*0350*/  IMAD R10, R13, 0x10000, R10 ;  /* 0x000100000d0a7824 */ /* 0x000fe400078e020a */
[----:B------:R-:W-:-:S07]  /*0360*/  IMAD R11, R14, 0x10000, R11 ;  /* 0x000100000e0b7824 */ /* 0x000fce00078e020b */
[----:B------:R-:W-:Y:S01]  /*0370*/  HMMA.SP.16832.F32.BF16 R4, R4, R8, RZ, R16, 0x0 ;  /* 0x000010080404723c */ /* 0x000fe20000045aff */
[----:B0-----:R-:W-:-:S15]  /*0380*/  IMAD.WIDE.U32 R18, R0, 0x4, R18 ;  /* 0x0000000400127825 */ /* 0x001fde00078e0012 */
        /* <DEDUP_REMOVED lines=14> */
.L_x_3:
        /* <DEDUP_REMOVED lines=9> */
.L_x_7:


//--------------------- .nv.shared.reserved.0     --------------------------
	.section	.nv.shared.reserved.0,"aw",@nobits
	.weak		__nv_reservedSMEM_offset_0_alias
	.size		__nv_reservedSMEM_offset_0_alias, 0, 64
	.other		__nv_reservedSMEM_offset_0_alias,@"STO_CUDA_RESERVED_SHARED STV_DEFAULT"
__nv_reservedSMEM_offset_0_alias:
	.zero		0
	.zero		64


//--------------------- .nv.global                --------------------------
	.section	.nv.global,"aw",@nobits
.nv.global:
	.type		_ZN34_INTERNAL_e54d7727_4_k_cu_39cd60f86thrust24THRUST_300001_SM_1000_NS3seqE,@object
	.size		_ZN34_INTERNAL_e54d7727_4_k_cu_39cd60f86thrust24THRUST_300001_SM_1000_NS3seqE,(_ZN34_INTERNAL_e54d7727_4_k_cu_39cd60f84cuda3std3__48in_placeE - _ZN34_INTERNAL_e54d7727_4_k_cu_39cd60f86thrust24THRUST_300001_SM_1000_NS3seqE)
_ZN34_INTERNAL_e54d7727_4_k_cu_39cd60f86thrust24THRUST_300001_SM_1000_NS3seqE:
	.zero		1
	.type		_ZN34_INTERNAL_e54d7727_4_k_cu_39cd60f84cuda3std3__48in_placeE,@object
	.size		_ZN34_INTERNAL_e54d7727_4_k_cu_39cd60f84cuda3std3__48in_placeE,(_ZN34_INTERNAL_e54d7727_4_k_cu_39cd60f84cuda3std6ranges3__45__cpo4sizeE - _ZN34_INTERNAL_e54d7727_4_k_cu_39cd60f84cuda3std3__48in_placeE)
_ZN34_INTERNAL_e54d7727_4_k_cu_39cd60f84cuda3std3__48in_placeE:
	.zero		1
	.type		_ZN34_INTERNAL_e54d7727_4_k_cu_39cd60f84cuda3std6ranges3__45__cpo4sizeE,@object
	.size		_ZN34_INTERNAL_e54d7727_4_k_cu_39cd60f84cuda3std6ranges3__45__cpo4sizeE,(_ZN34_INTERNAL_e54d7727_4_k_cu_39cd60f86thrust24THRUST_300001_SM_1000_NS12placeholders2_3E - _ZN34_INTERNAL_e54d7727_4_k_cu_39cd60f84cuda3std6ranges3__45__cpo4sizeE)
_ZN34_INTERNAL_e54d7727_4_k_cu_39cd60f84cuda3std6ranges3__45__cpo4sizeE:
	.zero		1
	.type		_ZN34_INTERNAL_e54d7727_4_k_cu_39cd60f86thrust24THRUST_300001_SM_1000_NS12placeholders2_3E,@object
	.size		_ZN34_INTERNAL_e54d7727_4_k_cu_39cd60f86thrust24THRUST_300001_SM_1000_NS12placeholders2_3E,(_ZN34_INTERNAL_e54d7727_4_k_cu_39cd60f84cuda3std3__45__cpo6cbeginE - _ZN34_INTERNAL_e54d7727_4_k_cu_39cd60f86thrust24THRUST_300001_SM_1000_NS12placeholders2_3E)
_ZN34_INTERNAL_e54d7727_4_k_cu_39cd60f86thrust24THRUST_300001_SM_1000_NS12placeholders2_3E:
	.zero		1
	.type		_ZN34_INTERNAL_e54d7727_4_k_cu_39cd60f84cuda3std3__45__cpo6cbeginE,@object
	.size		_ZN34_INTERNAL_e54d7727_4_k_cu_39cd60f84cuda3std3__45__cpo6cbeginE,(_ZN34_INTERNAL_e54d7727_4_k_cu_39cd60f84cuda3std6ranges3__45__cpo6cbeginE - _ZN34_INTERNAL_e54d7727_4_k_cu_39cd60f84cuda3std3__45__cpo6cbeginE)
_ZN34_INTERNAL_e54d7727_4_k_cu_39cd60f84cuda3std3__45__cpo6cbeginE:
	.zero		1
	.type		_ZN34_INTERNAL_e54d7727_4_k_cu_39cd60f84cuda3std6ranges3__45__cpo6cbeginE,@object
	.size		_ZN34_INTERNAL_e54d7727_4_k_cu_39cd60f84cuda3std6ranges3__45__cpo6cbeginE,(_ZN34_INTERNAL_e54d7727_4_k_cu_39cd60f86thrust24THRUST_300001_SM_1000_NS12placeholders2_7E - _ZN34_INTERNAL_e54d7727_4_k_cu_39cd60f84cuda3std6ranges3__45__cpo6cbeginE)
_ZN34_INTERNAL_e54d7727_4_k_cu_39cd60f84cuda3std6ranges3__45__cpo6cbeginE:
	.zero		1
	.type		_ZN34_INTERNAL_e54d7727_4_k_cu_39cd60f86thrust24THRUST_300001_SM_1000_NS12placeholders2_7E,@object
	.size		_ZN34_INTERNAL_e54d7727_4_k_cu_39cd60f86thrust24THRUST_300001_SM_1000_NS12placeholders2_7E,(_ZN34_INTERNAL_e54d7727_4_k_cu_39cd60f84cuda3std3__45__cpo7crbeginE - _ZN34_INTERNAL_e54d7727_4_k_cu_39cd60f86thrust24THRUST_300001_SM_1000_NS12placeholders2_7E)
_ZN34_INTERNAL_e54d7727_4_k_cu_39cd60f86thrust24THRUST_300001_SM_1000_NS12placeholders2_7E:
	.zero		1
	.type		_ZN34_INTERNAL_e54d7727_4_k_cu_39cd60f84cuda3std3__45__cpo7crbeginE,@object
	.size		_ZN34_INTERNAL_e54d7727_4_k_cu_39cd60f84cuda3std3__45__cpo7crbeginE,(_ZN34_INTERNAL_e54d7727_4_k_cu_39cd60f84cuda3std6ranges3__45__cpo4nextE - _ZN34_INTERNAL_e54d7727_4_k_cu_39cd60f84cuda3std3__45__cpo7crbeginE)
_ZN34_INTERNAL_e54d7727_4_k_cu_39cd60f84cuda3std3__45__cpo7crbeginE:
	.zero		1
	.type		_ZN34_INTERNAL_e54d7727_4_k_cu_39cd60f84cuda3std6ranges3__45__cpo4nextE,@object
	.size		_ZN34_INTERNAL_e54d7727_4_k_cu_39cd60f84cuda3std6ranges3__45__cpo4nextE,(_ZN34_INTERNAL_e54d7727_4_k_cu_39cd60f84cuda3std6ranges3__45__cpo4swapE - _ZN34_INTERNAL_e54d7727_4_k_cu_39cd60f84cuda3std6ranges3__45__cpo4nextE)
_ZN34_INTERNAL_e54d7727_4_k_cu_39cd60f84cuda3std6ranges3__45__cpo4nextE:
	.zero		1
	.type		_ZN34_INTERNAL_e54d7727_4_k_cu_39cd60f84cuda3std6ranges3__45__cpo4swapE,@object
	.size		_ZN34_INTERNAL_e54d7727_4_k_cu_39cd60f84cuda3std6ranges3__45__cpo4swapE,(_ZN34_INTERNAL_e54d7727_4_k_cu_39cd60f86thrust24THRUST_300001_SM_1000_NS8cuda_cub10par_nosyncE - _ZN34_INTERNAL_e54d7727_4_k_cu_39cd60f84cuda3std6ranges3__45__cpo4swapE)
_ZN34_INTERNAL_e54d7727_4_k_cu_39cd60f84cuda3std6ranges3__45__cpo4swapE:
	.zero		1
	.type		_ZN34_INTERNAL_e54d7727_4_k_cu_39cd60f86thrust24THRUST_300001_SM_1000_NS8cuda_cub10par_nosyncE,@object
	.size		_ZN34_INTERNAL_e54d7727_4_k_cu_39cd60f86thrust24THRUST_300001_SM_1000_NS8cuda_cub10par_nosyncE,(_ZN34_INTERNAL_e54d7727_4_k_cu_39cd60f86thrust24THRUST_300001_SM_1000_NS12placeholders2_9E - _ZN34_INTERNAL_e54d7727_4_k_cu_39cd60f86thrust24THRUST_300001_SM_1000_NS8cuda_cub10par_nosyncE)
_ZN34_INTERNAL_e54d7727_4_k_cu_39cd60f86thrust24THRUST_300001_SM_1000_NS8cuda_cub10par_nosyncE:
	.zero		1
	.type		_ZN34_INTERNAL_e54d7727_4_k_cu_39cd60f86thrust24THRUST_300001_SM_1000_NS12placeholders2_9E,@object
	.size		_ZN34_INTERNAL_e54d7727_4_k_cu_39cd60f86thrust24THRUST_300001_SM_1000_NS12placeholders2_9E,(_ZN34_INTERNAL_e54d7727_4_k_cu_39cd60f84cuda3std3__436_GLOBAL__N__e54d7727_4_k_cu_39cd60f86ignoreE - _ZN34_INTERNAL_e54d7727_4_k_cu_39cd60f86thrust24THRUST_300001_SM_1000_NS12placeholders2_9E)
_ZN34_INTERNAL_e54d7727_4_k_cu_39cd60f86thrust24THRUST_300001_SM_1000_NS12placeholders2_9E:
	.zero		1
	.type		_ZN34_INTERNAL_e54d7727_4_k_cu_39cd60f84cuda3std3__436_GLOBAL__N__e54d7727_4_k_cu_39cd60f86ignoreE,@object
	.size		_ZN34_INTERNAL_e54d7727_4_k_cu_39cd60f84cuda3std3__436_GLOBAL__N__e54d7727_4_k_cu_39cd60f86ignoreE,(_ZN34_INTERNAL_e54d7727_4_k_cu_39cd60f84cuda3std6ranges3__45__cpo4dataE - _ZN34_INTERNAL_e54d7727_4_k_cu_39cd60f84cuda3std3__436_GLOBAL__N__e54d7727_4_k_cu_39cd60f86ignoreE)
_ZN34_INTERNAL_e54d7727_4_k_cu_39cd60f84cuda3std3__436_GLOBAL__N__e54d7727_4_k_cu_39cd60f86ignoreE:
	.zero		1
	.type		_ZN34_INTERNAL_e54d7727_4_k_cu_39cd60f84cuda3std6ranges3__45__cpo4dataE,@object
	.size		_ZN34_INTERNAL_e54d7727_4_k_cu_39cd60f84cuda3std6ranges3__45__cpo4dataE,(_ZN34_INTERNAL_e54d7727_4_k_cu_39cd60f86thrust24THRUST_300001_SM_1000_NS12placeholders2_1E - _ZN34_INTERNAL_e54d7727_4_k_cu_39cd60f84cuda3std6ranges3__45__cpo4dataE)
_ZN34_INTERNAL_e54d7727_4_k_cu_39cd60f84cuda3std6ranges3__45__cpo4dataE:
	.zero		1
	.type		_ZN34_INTERNAL_e54d7727_4_k_cu_39cd60f86thrust24THRUST_300001_SM_1000_NS12placeholders2_1E,@object
	.size		_ZN34_INTERNAL_e54d7727_4_k_cu_39cd60f86thrust24THRUST_300001_SM_1000_NS12placeholders2_1E,(_ZN34_INTERNAL_e54d7727_4_k_cu_39cd60f84cuda3std3__45__cpo5beginE - _ZN34_INTERNAL_e54d7727_4_k_cu_39cd60f86thrust24THRUST_300001_SM_1000_NS12placeholders2_1E)
_ZN34_INTERNAL_e54d7727_4_k_cu_39cd60f86thrust24THRUST_300001_SM_1000_NS12placeholders2_1E:
	.zero		1
	.type		_ZN34_INTERNAL_e54d7727_4_k_cu_39cd60f84cuda3std3__45__cpo5beginE,@object
	.size		_ZN34_INTERNAL_e54d7727_4_k_cu_39cd60f84cuda3std3__45__cpo5beginE,(_ZN34_INTERNAL_e54d7727_4_k_cu_39cd60f84cuda3std6ranges3__45__cpo5beginE - _ZN34_INTERNAL_e54d7727_4_k_cu_39cd60f84cuda3std3__45__cpo5beginE)
_ZN34_INTERNAL_e54d7727_4_k_cu_39cd60f84cuda3std3__45__cpo5beginE:
	.zero		1
	.type		_ZN34_INTERNAL_e54d7727_4_k_cu_39cd60f84cuda3std6ranges3__45__cpo5beginE,@object
	.size		_ZN34_INTERNAL_e54d7727_4_k_cu_39cd60f84cuda3std6ranges3__45__cpo5beginE,(_ZN34_INTERNAL_e54d7727_4_k_cu_39cd60f86thrust24THRUST_300001_SM_1000_NS12placeholders2_5E - _ZN34_INTERNAL_e54d7727_4_k_cu_39cd60f84cuda3std6ranges3__45__cpo5beginE)
_ZN34_INTERNAL_e54d7727_4_k_cu_39cd60f84cuda3std6ranges3__45__cpo5beginE:
	.zero		1
	.type		_ZN34_INTERNAL_e54d7727_4_k_cu_39cd60f86thrust24THRUST_300001_SM_1000_NS12placeholders2_5E,@object
	.size		_ZN34_INTERNAL_e54d7727_4_k_cu_39cd60f86thrust24THRUST_300001_SM_1000_NS12placeholders2_5E,(_ZN34_INTERNAL_e54d7727_4_k_cu_39cd60f84cuda3std3__45__cpo6rbeginE - _ZN34_INTERNAL_e54d7727_4_k_cu_39cd60f86thrust24THRUST_300001_SM_1000_NS12placeholders2_5E)
_ZN34_INTERNAL_e54d7727_4_k_cu_39cd60f86thrust24THRUST_300001_SM_1000_NS12placeholders2_5E:
	.zero		1
	.type		_ZN34_INTERNAL_e54d7727_4_k_cu_39cd60f84cuda3std3__45__cpo6rbeginE,@object
	.size		_ZN34_INTERNAL_e54d7727_4_k_cu_39cd60f84cuda3std3__45__cpo6rbeginE,(_ZN34_INTERNAL_e54d7727_4_k_cu_39cd60f84cuda3std6ranges3__45__cpo7advanceE - _ZN34_INTERNAL_e54d7727_4_k_cu_39cd60f84cuda3std3__45__cpo6rbeginE)
_ZN34_INTERNAL_e54d7727_4_k_cu_39cd60f84cuda3std3__45__cpo6rbeginE:
	.zero		1
	.type		_ZN34_INTERNAL_e54d7727_4_k_cu_39cd60f84cuda3std6ranges3__45__cpo7advanceE,@object
	.size		_ZN34_INTERNAL_e54d7727_4_k_cu_39cd60f84cuda3std6ranges3__45__cpo7advanceE,(_ZN34_INTERNAL_e54d7727_4_k_cu_39cd60f84cuda3std3__47nulloptE - _ZN34_INTERNAL_e54d7727_4_k_cu_39cd60f84cuda3std6ranges3__45__cpo7advanceE)
_ZN34_INTERNAL_e54d7727_4_k_cu_39cd60f84cuda3std6ranges3__45__cpo7advanceE:
	.zero		1
	.type		_ZN34_INTERNAL_e54d7727_4_k_cu_39cd60f84cuda3std3__47nulloptE,@object
	.size		_ZN34_INTERNAL_e54d7727_4_k_cu_39cd60f84cuda3std3__47nulloptE,(_ZN34_INTERNAL_e54d7727_4_k_cu_39cd60f84cuda3std6ranges3__45__cpo8distanceE - _ZN34_INTERNAL_e54d7727_4_k_cu_39cd60f84cuda3std3__47nulloptE)
_ZN34_INTERNAL_e54d7727_4_k_cu_39cd60f84cuda3std3__47nulloptE:
	.zero		1
	.type		_ZN34_INTERNAL_e54d7727_4_k_cu_39cd60f84cuda3std6ranges3__45__cpo8distanceE,@object
	.size		_ZN34_INTERNAL_e54d7727_4_k_cu_39cd60f84cuda3std6ranges3__45__cpo8distanceE,(_ZN34_INTERNAL_e54d7727_4_k_cu_39cd60f86thrust24THRUST_300001_SM_1000_NS12placeholders3_10E - _ZN34_INTERNAL_e54d7727_4_k_cu_39cd60f84cuda3std6ranges3__45__cpo8distanceE)
_ZN34_INTERNAL_e54d7727_4_k_cu_39cd60f84cuda3std6ranges3__45__cpo8distanceE:
	.zero		1
	.type		_ZN34_INTERNAL_e54d7727_4_k_cu_39cd60f86thrust24THRUST_300001_SM_1000_NS12placeholders3_10E,@object
	.size		_ZN34_INTERNAL_e54d7727_4_k_cu_39cd60f86thrust24THRUST_300001_SM_1000_NS12placeholders3_10E,(_ZN34_INTERNAL_e54d7727_4_k_cu_39cd60f84cuda3std3__419piecewise_constructE - _ZN34_INTERNAL_e54d7727_4_k_cu_39cd60f86thrust24THRUST_300001_SM_1000_NS12placeholders3_10E)
_ZN34_INTERNAL_e54d7727_4_k_cu_39cd60f86thrust24THRUST_300001_SM_1000_NS12placeholders3_10E:
	.zero		1
	.type		_ZN34_INTERNAL_e54d7727_4_k_cu_39cd60f84cuda3std3__419piecewise_constructE,@object
	.size		_ZN34_INTERNAL_e54d7727_4_k_cu_39cd60f84cuda3std3__419piecewise_constructE,(_ZN34_INTERNAL_e54d7727_4_k_cu_39cd60f84cuda3std6ranges3__45__cpo5cdataE - _ZN34_INTERNAL_e54d7727_4_k_cu_39cd60f84cuda3std3__419piecewise_constructE)
_ZN34_INTERNAL_e54d7727_4_k_cu_39cd60f84cuda3std3__419piecewise_constructE:
	.zero		1
	.type		_ZN34_INTERNAL_e54d7727_4_k_cu_39cd60f84cuda3std6ranges3__45__cpo5cdataE,@object
	.size		_ZN34_INTERNAL_e54d7727_4_k_cu_39cd60f84cuda3std6ranges3__45__cpo5cdataE,(_ZN34_INTERNAL_e54d7727_4_k_cu_39cd60f86thrust24THRUST_300001_SM_1000_NS12placeholders2_2E - _ZN34_INTERNAL_e54d7727_4_k_cu_39cd60f84cuda3std6ranges3__45__cpo5cdataE)
_ZN34_INTERNAL_e54d7727_4_k_cu_39cd60f84cuda3std6ranges3__45__cpo5cdataE:
	.zero		1
	.type		_ZN34_INTERNAL_e54d7727_4_k_cu_39cd60f86thrust24THRUST_300001_SM_1000_NS12placeholders2_2E,@object
	.size		_ZN34_INTERNAL_e54d7727_4_k_cu_39cd60f86thrust24THRUST_300001_SM_1000_NS12placeholders2_2E,(_ZN34_INTERNAL_e54d7727_4_k_cu_39cd60f84cuda3std3__45__cpo3endE - _ZN34_INTERNAL_e54d7727_4_k_cu_39cd60f86thrust24THRUST_300001_SM_1000_NS12placeholders2_2E)
_ZN34_INTERNAL_e54d7727_4_k_cu_39cd60f86thrust24THRUST_300001_SM_1000_NS12placeholders2_2E:
	.zero		1
	.type		_ZN34_INTERNAL_e54d7727_4_k_cu_39cd60f84cuda3std3__45__cpo3endE,@object
	.size		_ZN34_INTERNAL_e54d7727_4_k_cu_39cd60f84cuda3std3__45__cpo3endE,(_ZN34_INTERNAL_e54d7727_4_k_cu_39cd60f84cuda3std6ranges3__45__cpo3endE - _ZN34_INTERNAL_e54d7727_4_k_cu_39cd60f84cuda3std3__45__cpo3endE)
_ZN34_INTERNAL_e54d7727_4_k_cu_39cd60f84cuda3std3__45__cpo3endE:
	.zero		1
	.type		_ZN34_INTERNAL_e54d7727_4_k_cu_39cd60f84cuda3std6ranges3__45__cpo3endE,@object
	.size		_ZN34_INTERNAL_e54d7727_4_k_cu_39cd60f84cuda3std6ranges3__45__cpo3endE,(_ZN34_INTERNAL_e54d7727_4_k_cu_39cd60f86thrust24THRUST_300001_SM_1000_NS12placeholders2_6E - _ZN34_INTERNAL_e54d7727_4_k_cu_39cd60f84cuda3std6ranges3__45__cpo3endE)
_ZN34_INTERNAL_e54d7727_4_k_cu_39cd60f84cuda3std6ranges3__45__cpo3endE:
	.zero		1
	.type		_ZN34_INTERNAL_e54d7727_4_k_cu_39cd60f86thrust24THRUST_300001_SM_1000_NS12placeholders2_6E,@object
	.size		_ZN34_INTERNAL_e54d7727_4_k_cu_39cd60f86thrust24THRUST_300001_SM_1000_NS12placeholders2_6E,(_ZN34_INTERNAL_e54d7727_4_k_cu_39cd60f84cuda3std3__45__cpo4rendE - _ZN34_INTERNAL_e54d7727_4_k_cu_39cd60f86thrust24THRUST_300001_SM_1000_NS12placeholders2_6E)
_ZN34_INTERNAL_e54d7727_4_k_cu_39cd60f86thrust24THRUST_300001_SM_1000_NS12placeholders2_6E:
	.zero		1
	.type		_ZN34_INTERNAL_e54d7727_4_k_cu_39cd60f84cuda3std3__45__cpo4rendE,@object
	.size		_ZN34_INTERNAL_e54d7727_4_k_cu_39cd60f84cuda3std3__45__cpo4rendE,(_ZN34_INTERNAL_e54d7727_4_k_cu_39cd60f84cuda3std6ranges3__45__cpo9iter_swapE - _ZN34_INTERNAL_e54d7727_4_k_cu_39cd60f84cuda3std3__45__cpo4rendE)
_ZN34_INTERNAL_e54d7727_4_k_cu_39cd60f84cuda3std3__45__cpo4rendE:
	.zero		1
	.type		_ZN34_INTERNAL_e54d7727_4_k_cu_39cd60f84cuda3std6ranges3__45__cpo9iter_swapE,@object
	.size		_ZN34_INTERNAL_e54d7727_4_k_cu_39cd60f84cuda3std6ranges3__45__cpo9iter_swapE,(_ZN34_INTERNAL_e54d7727_4_k_cu_39cd60f84cuda3std3__48unexpectE - _ZN34_INTERNAL_e54d7727_4_k_cu_39cd60f84cuda3std6ranges3__45__cpo9iter_swapE)
_ZN34_INTERNAL_e54d7727_4_k_cu_39cd60f84cuda3std6ranges3__45__cpo9iter_swapE:
	.zero		1
	.type		_ZN34_INTERNAL_e54d7727_4_k_cu_39cd60f84cuda3std3__48unexpectE,@object
	.size		_ZN34_INTERNAL_e54d7727_4_k_cu_39cd60f84cuda3std3__48unexpectE,(_ZN34_INTERNAL_e54d7727_4_k_cu_39cd60f86thrust24THRUST_300001_SM_1000_NS8cuda_cub3parE - _ZN34_INTERNAL_e54d7727_4_k_cu_39cd60f84cuda3std3__48unexpectE)
_ZN34_INTERNAL_e54d7727_4_k_cu_39cd60f84cuda3std3__48unexpectE:
	.zero		1
	.type		_ZN34_INTERNAL_e54d7727_4_k_cu_39cd60f86thrust24THRUST_300001_SM_1000_NS8cuda_cub3parE,@object
	.size		_ZN34_INTERNAL_e54d7727_4_k_cu_39cd60f86thrust24THRUST_300001_SM_1000_NS8cuda_cub3parE,(_ZN34_INTERNAL_e54d7727_4_k_cu_39cd60f86thrust24THRUST_300001_SM_1000_NS12placeholders2_4E - _ZN34_INTERNAL_e54d7727_4_k_cu_39cd60f86thrust24THRUST_300001_SM_1000_NS8cuda_cub3parE)
_ZN34_INTERNAL_e54d7727_4_k_cu_39cd60f86thrust24THRUST_300001_SM_1000_NS8cuda_cub3parE:
	.zero		1
	.type		_ZN34_INTERNAL_e54d7727_4_k_cu_39cd60f86thrust24THRUST_300001_SM_1000_NS12placeholders2_4E,@object
	.size		_ZN34_INTERNAL_e54d7727_4_k_cu_39cd60f86thrust24THRUST_300001_SM_1000_NS12placeholders2_4E,(_ZN34_INTERNAL_e54d7727_4_k_cu_39cd60f84cuda3std3__45__cpo4cendE - _ZN34_INTERNAL_e54d7727_4_k_cu_39cd60f86thrust24THRUST_300001_SM_1000_NS12placeholders2_4E)
_ZN34_INTERNAL_e54d7727_4_k_cu_39cd60f86thrust24THRUST_300001_SM_1000_NS12placeholders2_4E:
	.zero		1
	.type		_ZN34_INTERNAL_e54d7727_4_k_cu_39cd60f84cuda3std3__45__cpo4cendE,@object
	.size		_ZN34_INTERNAL_e54d7727_4_k_cu_39cd60f84cuda3std3__45__cpo4cendE,(_ZN34_INTERNAL_e54d7727_4_k_cu_39cd60f84cuda3std6ranges3__45__cpo4cendE - _ZN34_INTERNAL_e54d7727_4_k_cu_39cd60f84cuda3std3__45__cpo4cendE)
_ZN34_INTERNAL_e54d7727_4_k_cu_39cd60f84cuda3std3__45__cpo4cendE:
	.zero		1
	.type		_ZN34_INTERNAL_e54d7727_4_k_cu_39cd60f84cuda3std6ranges3__45__cpo4cendE,@object
	.size		_ZN34_INTERNAL_e54d7727_4_k_cu_39cd60f84cuda3std6ranges3__45__cpo4cendE,(_ZN34_INTERNAL_e54d7727_4_k_cu_39cd60f84cuda3std3__420unreachable_sentinelE - _ZN34_INTERNAL_e54d7727_4_k_cu_39cd60f84cuda3std6ranges3__45__cpo4cendE)
_ZN34_INTERNAL_e54d7727_4_k_cu_39cd60f84cuda3std6ranges3__45__cpo4cendE:
	.zero		1
	.type		_ZN34_INTERNAL_e54d7727_4_k_cu_39cd60f84cuda3std3__420unreachable_sentinelE,@object
	.size		_ZN34_INTERNAL_e54d7727_4_k_cu_39cd60f84cuda3std3__420unreachable_sentinelE,(_ZN34_INTERNAL_e54d7727_4_k_cu_39cd60f84cuda3std6ranges3__45__cpo5ssizeE - _ZN34_INTERNAL_e54d7727_4_k_cu_39cd60f84cuda3std3__420unreachable_sentinelE)
_ZN34_INTERNAL_e54d7727_4_k_cu_39cd60f84cuda3std3__420unreachable_sentinelE:
	.zero		1
	.type		_ZN34_INTERNAL_e54d7727_4_k_cu_39cd60f84cuda3std6ranges3__45__cpo5ssizeE,@object
	.size		_ZN34_INTERNAL_e54d7727_4_k_cu_39cd60f84cuda3std6ranges3__45__cpo5ssizeE,(_ZN34_INTERNAL_e54d7727_4_k_cu_39cd60f86thrust24THRUST_300001_SM_1000_NS12placeholders2_8E - _ZN34_INTERNAL_e54d7727_4_k_cu_39cd60f84cuda3std6ranges3__45__cpo5ssizeE)
_ZN34_INTERNAL_e54d7727_4_k_cu_39cd60f84cuda3std6ranges3__45__cpo5ssizeE:
	.zero		1
	.type		_ZN34_INTERNAL_e54d7727_4_k_cu_39cd60f86thrust24THRUST_300001_SM_1000_NS12placeholders2_8E,@object
	.size		_ZN34_INTERNAL_e54d7727_4_k_cu_39cd60f86thrust24THRUST_300001_SM_1000_NS12placeholders2_8E,(_ZN34_INTERNAL_e54d7727_4_k_cu_39cd60f84cuda3std3__45__cpo5crendE - _ZN34_INTERNAL_e54d7727_4_k_cu_39cd60f86thrust24THRUST_300001_SM_1000_NS12placeholders2_8E)
_ZN34_INTERNAL_e54d7727_4_k_cu_39cd60f86thrust24THRUST_300001_SM_1000_NS12placeholders2_8E:
	.zero		1
	.type		_ZN34_INTERNAL_e54d7727_4_k_cu_39cd60f84cuda3std3__45__cpo5crendE,@object
	.size		_ZN34_INTERNAL_e54d7727_4_k_cu_39cd60f84cuda3std3__45__cpo5crendE,(_ZN34_INTERNAL_e54d7727_4_k_cu_39cd60f84cuda3std6ranges3__45__cpo4prevE - _ZN34_INTERNAL_e54d7727_4_k_cu_39cd60f84cuda3std3__45__cpo5crendE)
_ZN34_INTERNAL_e54d7727_4_k_cu_39cd60f84cuda3std3__45__cpo5crendE:
	.zero		1
	.type		_ZN34_INTERNAL_e54d7727_4_k_cu_39cd60f84cuda3std6ranges3__45__cpo4prevE,@object
	.size		_ZN34_INTERNAL_e54d7727_4_k_cu_39cd60f84cuda3std6ranges3__45__cpo4prevE,(_ZN34_INTERNAL_e54d7727_4_k_cu_39cd60f84cuda3std6ranges3__45__cpo9iter_moveE - _ZN34_INTERNAL_e54d7727_4_k_cu_39cd60f84cuda3std6ranges3__45__cpo4prevE)
_ZN34_INTERNAL_e54d7727_4_k_cu_39cd60f84cuda3std6ranges3__45__cpo4prevE:
	.zero		1
	.type		_ZN34_INTERNAL_e54d7727_4_k_cu_39cd60f84cuda3std6ranges3__45__cpo9iter_moveE,@object
	.size		_ZN34_INTERNAL_e54d7727_4_k_cu_39cd60f84cuda3std6ranges3__45__cpo9iter_moveE,(_ZN34_INTERNAL_e54d7727_4_k_cu_39cd60f86thrust24THRUST_300001_SM_1000_NS6system6detail10sequential3seqE - _ZN34_INTERNAL_e54d7727_4_k_cu_39cd60f84cuda3std6ranges3__45__cpo9iter_moveE)
_ZN34_INTERNAL_e54d7727_4_k_cu_39cd60f84cuda3std6ranges3__45__cpo9iter_moveE:
	.zero		1
	.type		_ZN34_INTERNAL_e54d7727_4_k_cu_39cd60f86thrust24THRUST_300001_SM_1000_NS6system6detail10sequential3seqE,@object
	.size		_ZN34_INTERNAL_e54d7727_4_k_cu_39cd60f86thrust24THRUST_300001_SM_1000_NS6system6detail10sequential3seqE,(.L_31 - _ZN34_INTERNAL_e54d7727_4_k_cu_39cd60f86thrust24THRUST_300001_SM_1000_NS6system6detail10sequential3seqE)
_ZN34_INTERNAL_e54d7727_4_k_cu_39cd60f86thrust24THRUST_300001_SM_1000_NS6system6detail10sequential3seqE:
	.zero		1
.L_31:


//--------------------- .nv.shared._Z29simpleOneTensorGemm_WldmatrixP13__nv_bfloat16S0_PfPiPx --------------------------
	.section	.nv.shared._Z29simpleOneTensorGemm_WldmatrixP13__nv_bfloat16S0_PfPiPx,"aw",@nobits
	.sectionflags	@""
	.align	2
.nv.shared._Z29simpleOneTensorGemm_WldmatrixP13__nv_bfloat16S0_PfPiPx:
	.zero		2048


//--------------------- .nv.shared._Z32simpleOneTensorGemm_SharedMemAccP13__nv_bfloat16S0_PfPiPx --------------------------
	.section	.nv.shared._Z32simpleOneTensorGemm_SharedMemAccP13__nv_bfloat16S0_PfPiPx,"aw",@nobits
	.sectionflags	@""
	.align	2
.nv.shared._Z32simpleOneTensorGemm_SharedMemAccP13__nv_bfloat16S0_PfPiPx:
	.zero		2048


//--------------------- .nv.constant0._ZN3cub18CUB_300001_SM_10006detail11EmptyKernelIvEEvv --------------------------
	.section	.nv.constant0._ZN3cub18CUB_300001_SM_10006detail11EmptyKernelIvEEvv,"a",@progbits
	.sectionflags	@""
	.align	4
.nv.constant0._ZN3cub18CUB_300001_SM_10006detail11EmptyKernelIvEEvv:
	.zero		896


//--------------------- .nv.constant0._Z29simpleOneTensorGemm_WldmatrixP13__nv_bfloat16S0_PfPiPx --------------------------
	.section	.nv.constant0._Z29simpleOneTensorGemm_WldmatrixP13__nv_bfloat16S0_PfPiPx,"a",@progbits
	.sectionflags	@""
	.align	4
.nv.constant0._Z29simpleOneTensorGemm_WldmatrixP13__nv_bfloat16S0_PfPiPx:
	.zero		936


//--------------------- .nv.constant0._Z32simpleOneTensorGemm_SharedMemAccP13__nv_bfloat16S0_PfPiPx --------------------------
	.section	.nv.constant0._Z32simpleOneTensorGemm_SharedMemAccP13__nv_bfloat16S0_PfPiPx,"a",@progbits
	.sectionflags	@""
	.align	4
.nv.constant0._Z32simpleOneTensorGemm_SharedMemAccP13__nv_bfloat16S0_PfPiPx:
	.zero		936


//--------------------- .nv.constant0._Z32simpleOneTensorGemm_GlobalMemAccP13__nv_bfloat16S0_PfPiPx --------------------------
	.section	.nv.constant0._Z32simpleOneTensorGemm_GlobalMemAccP13__nv_bfloat16S0_PfPiPx,"a",@progbits
	.sectionflags	@""
	.align	4
.nv.constant0._Z32simpleOneTensorGemm_GlobalMemAccP13__nv_bfloat16S0_PfPiPx:
	.zero		936


//--------------------- SYMBOLS --------------------------

	.type		.nv.reservedSmem.offset0,@object
	.size		.nv.reservedSmem.offset0,0x4
	.type		.nv.reservedSmem.cap,@object
	.size		.nv.reservedSmem.cap,0x4
